	.target	sm_100a

	.elftype	@"ET_EXEC"


//--------------------- .note.nv.tkinfo           --------------------------
	.section	.note.nv.tkinfo,"",@"SHT_NOTE"
	.sectionflags	@"SHF_NOTE_NV_TKINFO"
	.tkinfo
        /*0018*/ 	.word	0x00000081
        /*0030*/ 	.string	""
        /*0030*/ 	.string	"ptxas-blackwell"
        /*0030*/ 	.string	"Cuda compilation tools, release 12.9, V12.9.86"
        /*0030*/ 	.string	"Build cuda_12.9.r12.9/compiler.36037853_0"
        /*0030*/ 	.string	"-v  -suppress-debug-info  -lineinfo  -arch sm_100a "



//--------------------- .note.nv.cuver            --------------------------
	.section	.note.nv.cuver,"",@"SHT_NOTE"
	.sectionflags	@"SHF_NOTE_NV_CUVER"
        /*0018*/ 	.short	0x0001
        /*001a*/ 	.short	0x0064
        /*001c*/ 	.short	0x0001
        /*001e*/ 	.short	0x0000
        /*0020*/ 	.short	0x0001
        /*0022*/ 	.short	0x0000


//--------------------- .nv.info                  --------------------------
	.section	.nv.info,"",@"SHT_CUDA_INFO"
	.align	4


	//----- nvinfo : EIATTR_REGCOUNT
	.align		4
        /*0000*/ 	.byte	0x04, 0x2f
        /*0002*/ 	.short	(.L_4 - .L_3)
	.align		4
.L_3:
        /*0004*/ 	.word	index@(gluon_tcgen05)
        /*0008*/ 	.word	0x00000027


	//----- nvinfo : EIATTR_FRAME_SIZE
	.align		4
.L_4:
        /*000c*/ 	.byte	0x04, 0x11
        /*000e*/ 	.short	(.L_6 - .L_5)
	.align		4
.L_5:
        /*0010*/ 	.word	index@($__internal_2_$__cuda_sm10x_tcgen05_guardrail_trap_unallocated_columns_being_dealloced)
        /*0014*/ 	.word	0x00000000


	//----- nvinfo : EIATTR_FRAME_SIZE
	.align		4
.L_6:
        /*0018*/ 	.byte	0x04, 0x11
        /*001a*/ 	.short	(.L_8 - .L_7)
	.align		4
.L_7:
        /*001c*/ 	.word	index@($__internal_1_$__cuda_sm10x_tcgen05_guardrail_trap_phase_invalid_during_alloc)
        /*0020*/ 	.word	0x00000000


	//----- nvinfo : EIATTR_FRAME_SIZE
	.align		4
.L_8:
        /*0024*/ 	.byte	0x04, 0x11
        /*0026*/ 	.short	(.L_10 - .L_9)
	.align		4
.L_9:
        /*0028*/ 	.word	index@($__internal_0_$__cuda_sm10x_tcgen05_guardrail_trap_col_being_dealloced_not_returned_by_alloc)
        /*002c*/ 	.word	0x00000000


	//----- nvinfo : EIATTR_FRAME_SIZE
	.align		4
.L_10:
        /*0030*/ 	.byte	0x04, 0x11
        /*0032*/ 	.short	(.L_12 - .L_11)
	.align		4
.L_11:
        /*0034*/ 	.word	index@(gluon_tcgen05)
        /*0038*/ 	.word	0x00000000


	//----- nvinfo : EIATTR_MIN_STACK_SIZE
	.align		4
.L_12:
        /*003c*/ 	.byte	0x04, 0x12
        /*003e*/ 	.short	(.L_14 - .L_13)
	.align		4
.L_13:
        /*0040*/ 	.word	index@(gluon_tcgen05)
        /*0044*/ 	.word	0x00000000
.L_14:


//--------------------- .nv.info.gluon_tcgen05    --------------------------
	.section	.nv.info.gluon_tcgen05,"",@"SHT_CUDA_INFO"
	.sectionflags	@""
	.align	4


	//----- nvinfo : EIATTR_CUDA_API_VERSION
	.align		4
        /*0000*/ 	.byte	0x04, 0x37
        /*0002*/ 	.short	(.L_16 - .L_15)
.L_15:
        /*0004*/ 	.word	0x00000081


	//----- nvinfo : EIATTR_KPARAM_INFO
	.align		4
.L_16:
        /*0008*/ 	.byte	0x04, 0x17
        /*000a*/ 	.short	(.L_18 - .L_17)
.L_17:
        /*000c*/ 	.word	0x00000000
        /*0010*/ 	.short	0x000a
        /*0012*/ 	.short	0x0048
        /*0014*/ 	.byte	0x00, 0xf4, 0x21, 0x00


	//----- nvinfo : EIATTR_KPARAM_INFO
	.align		4
.L_18:
        /*0018*/ 	.byte	0x04, 0x17
        /*001a*/ 	.short	(.L_20 - .L_19)
.L_19:
        /*001c*/ 	.word	0x00000000
        /*0020*/ 	.short	0x0009
        /*0022*/ 	.short	0x0040
        /*0024*/ 	.byte	0x00, 0xf4, 0x21, 0x00


	//----- nvinfo : EIATTR_KPARAM_INFO
	.align		4
.L_20:
        /*0028*/ 	.byte	0x04, 0x17
        /*002a*/ 	.short	(.L_22 - .L_21)
.L_21:
        /*002c*/ 	.word	0x00000000
        /*0030*/ 	.short	0x0008
        /*0032*/ 	.short	0x0038
        /*0034*/ 	.byte	0x00, 0xf0, 0x21, 0x00


	//----- nvinfo : EIATTR_KPARAM_INFO
	.align		4
.L_22:
        /*0038*/ 	.byte	0x04, 0x17
        /*003a*/ 	.short	(.L_24 - .L_23)
.L_23:
        /*003c*/ 	.word	0x00000000
        /*0040*/ 	.short	0x0007
        /*0042*/ 	.short	0x0030
        /*0044*/ 	.byte	0x00, 0xf0, 0x21, 0x00


	//----- nvinfo : EIATTR_KPARAM_INFO
	.align		4
.L_24:
        /*0048*/ 	.byte	0x04, 0x17
        /*004a*/ 	.short	(.L_26 - .L_25)
.L_25:
        /*004c*/ 	.word	0x00000000
        /*0050*/ 	.short	0x0006
        /*0052*/ 	.short	0x0028
        /*0054*/ 	.byte	0x00, 0xf0, 0x21, 0x00


	//----- nvinfo : EIATTR_KPARAM_INFO
	.align		4
.L_26:
        /*0058*/ 	.byte	0x04, 0x17
        /*005a*/ 	.short	(.L_28 - .L_27)
.L_27:
        /*005c*/ 	.word	0x00000000
        /*0060*/ 	.short	0x0005
        /*0062*/ 	.short	0x0020
        /*0064*/ 	.byte	0x00, 0xf0, 0x11, 0x00


	//----- nvinfo : EIATTR_KPARAM_INFO
	.align		4
.L_28:
        /*0068*/ 	.byte	0x04, 0x17
        /*006a*/ 	.short	(.L_30 - .L_29)
.L_29:
        /*006c*/ 	.word	0x00000000
        /*0070*/ 	.short	0x0004
        /*0072*/ 	.short	0x001c
        /*0074*/ 	.byte	0x00, 0xf0, 0x11, 0x00


	//----- nvinfo : EIATTR_KPARAM_INFO
	.align		4
.L_30:
        /*0078*/ 	.byte	0x04, 0x17
        /*007a*/ 	.short	(.L_32 - .L_31)
.L_31:
        /*007c*/ 	.word	0x00000000
        /*0080*/ 	.short	0x0003
        /*0082*/ 	.short	0x0018
        /*0084*/ 	.byte	0x00, 0xf0, 0x11, 0x00


	//----- nvinfo : EIATTR_KPARAM_INFO
	.align		4
.L_32:
        /*0088*/ 	.byte	0x04, 0x17
        /*008a*/ 	.short	(.L_34 - .L_33)
.L_33:
        /*008c*/ 	.word	0x00000000
        /*0090*/ 	.short	0x0002
        /*0092*/ 	.short	0x0010
        /*0094*/ 	.byte	0x00, 0xf4, 0x21, 0x00


	//----- nvinfo : EIATTR_KPARAM_INFO
	.align		4
.L_34:
        /*0098*/ 	.byte	0x04, 0x17
        /*009a*/ 	.short	(.L_36 - .L_35)
.L_35:
        /*009c*/ 	.word	0x00000000
        /*00a0*/ 	.short	0x0001
        /*00a2*/ 	.short	0x0008
        /*00a4*/ 	.byte	0x00, 0xf4, 0x21, 0x00


	//----- nvinfo : EIATTR_KPARAM_INFO
	.align		4
.L_36:
        /*00a8*/ 	.byte	0x04, 0x17
        /*00aa*/ 	.short	(.L_38 - .L_37)
.L_37:
        /*00ac*/ 	.word	0x00000000
        /*00b0*/ 	.short	0x0000
        /*00b2*/ 	.short	0x0000
        /*00b4*/ 	.byte	0x00, 0xf4, 0x21, 0x00


	//----- nvinfo : EIATTR_AT_ENTRY_FRAGMENTS
	.align		4
.L_38:
        /*00b8*/ 	.byte	0x04, 0x4f
        /*00ba*/ 	.short	(.L_40 - .L_39)


	//   ....[0]....
.L_39:
        /*00bc*/ 	.word	0x00000004


	//----- nvinfo : EIATTR_RESERVED_SMEM_USED
	.align		4
.L_40:
        /*00c0*/ 	.byte	0x01, 0x41
	.zero		2


	//----- nvinfo : EIATTR_SPARSE_MMA_MASK
	.align		4
        /*00c4*/ 	.byte	0x03, 0x50
        /*00c6*/ 	.short	0x0000


	//----- nvinfo : EIATTR_TCGEN05_1CTA_USED
	.align		4
        /*00c8*/ 	.byte	0x01, 0x51
	.zero		2


	//----- nvinfo : EIATTR_MAXREG_COUNT
	.align		4
        /*00cc*/ 	.byte	0x03, 0x1b
        /*00ce*/ 	.short	0x00ff


	//----- nvinfo : EIATTR_NUM_BARRIERS
	.align		4
        /*00d0*/ 	.byte	0x02, 0x4c
        /*00d2*/ 	.byte	0x01
	.zero		1


	//----- nvinfo : EIATTR_INT_WARP_WIDE_INSTR_OFFSETS
	.align		4
        /*00d4*/ 	.byte	0x04, 0x31
        /*00d6*/ 	.short	(.L_42 - .L_41)


	//   ....[0]....
.L_41:
        /*00d8*/ 	.word	0x00001730


	//   ....[1]....
        /*00dc*/ 	.word	0x00001750


	//   ....[2]....
        /*00e0*/ 	.word	0x000017d0


	//   ....[3]....
        /*00e4*/ 	.word	0x000018e0


	//   ....[4]....
        /*00e8*/ 	.word	0x000018f0


	//   ....[5]....
        /*00ec*/ 	.word	0x00001910


	//   ....[6]....
        /*00f0*/ 	.word	0x00001990


	//   ....[7]....
        /*00f4*/ 	.word	0x00001bb0


	//   ....[8]....
        /*00f8*/ 	.word	0x00001bc0


	//   ....[9]....
        /*00fc*/ 	.word	0x00001d10


	//   ....[10]....
        /*0100*/ 	.word	0x00001d20


	//   ....[11]....
        /*0104*/ 	.word	0x00001d60


	//   ....[12]....
        /*0108*/ 	.word	0x00001da0


	//   ....[13]....
        /*010c*/ 	.word	0x00001ee0


	//   ....[14]....
        /*0110*/ 	.word	0x00001ef0


	//   ....[15]....
        /*0114*/ 	.word	0x00002170


	//   ....[16]....
        /*0118*/ 	.word	0x00002190


	//   ....[17]....
        /*011c*/ 	.word	0x00002500


	//   ....[18]....
        /*0120*/ 	.word	0x00002550


	//----- nvinfo : EIATTR_COOP_GROUP_MASK_REGIDS
	.align		4
.L_42:
        /*0124*/ 	.byte	0x04, 0x29
        /*0126*/ 	.short	(.L_44 - .L_43)


	//   ....[0]....
.L_43:
        /*0128*/ 	.word	0xffffffff


	//   ....[1]....
        /*012c*/ 	.word	0xffffffff


	//   ....[2]....
        /*0130*/ 	.word	0xffffffff


	//   ....[3]....
        /*0134*/ 	.word	0xffffffff


	//   ....[4]....
        /*0138*/ 	.word	0xffffffff


	//   ....[5]....
        /*013c*/ 	.word	0xffffffff


	//   ....[6]....
        /*0140*/ 	.word	0xffffffff


	//   ....[7]....
        /*0144*/ 	.word	0xffffffff


	//   ....[8]....
        /*0148*/ 	.word	0xffffffff


	//   ....[9]....
        /*014c*/ 	.word	0xffffffff


	//----- nvinfo : EIATTR_COOP_GROUP_INSTR_OFFSETS
	.align		4
.L_44:
        /*0150*/ 	.byte	0x04, 0x28
        /*0152*/ 	.short	(.L_46 - .L_45)


	//   ....[0]....
.L_45:
        /*0154*/ 	.word	0x00000050


	//   ....[1]....
        /*0158*/ 	.word	0x00000310


	//   ....[2]....
        /*015c*/ 	.word	0x00000500


	//   ....[3]....
        /*0160*/ 	.word	0x000009c0


	//   ....[4]....
        /*0164*/ 	.word	0x00000b00


	//   ....[5]....
        /*0168*/ 	.word	0x00000fb0


	//   ....[6]....
        /*016c*/ 	.word	0x000010f0


	//   ....[7]....
        /*0170*/ 	.word	0x000015e0


	//   ....[8]....
        /*0174*/ 	.word	0x00002390


	//   ....[9]....
        /*0178*/ 	.word	0x00002600


	//----- nvinfo : EIATTR_VRC_CTA_INIT_COUNT
	.align		4
.L_46:
        /*017c*/ 	.byte	0x02, 0x4a
        /*017e*/ 	.byte	0x80
	.zero		1


	//----- nvinfo : EIATTR_MBARRIER_INSTR_OFFSETS
	.align		4
        /*0180*/ 	.byte	0x04, 0x39
        /*0182*/ 	.short	(.L_48 - .L_47)


	//   ....[0]....
.L_47:
        /*0184*/ 	.word	0x000017f0
        /*0188*/ 	.word	0x000000ff
        /*018c*/ 	.word	0x00003000
        /*0190*/ 	.short	0x0100
        /*0192*/ 	.byte	0x08
	.zero		1


	//   ....[1]....
        /*0194*/ 	.word	0x00001800
        /*0198*/ 	.word	0x000000ff
        /*019c*/ 	.word	0x00003010
        /*01a0*/ 	.short	0x0100
        /*01a2*/ 	.byte	0x08
	.zero		1


	//   ....[2]....
        /*01a4*/ 	.word	0x00001ad0
        /*01a8*/ 	.word	0x000000ff
        /*01ac*/ 	.word	0x00003000
        /*01b0*/ 	.short	0x010a
        /*01b2*/ 	.byte	0x08
	.zero		1


	//   ....[3]....
        /*01b4*/ 	.word	0x00001c10
        /*01b8*/ 	.word	0x000000ff
        /*01bc*/ 	.word	0x00003010
        /*01c0*/ 	.short	0x010a
        /*01c2*/ 	.byte	0x08
	.zero		1


	//   ....[4]....
        /*01c4*/ 	.word	0x00001e20
        /*01c8*/ 	.word	0x000000ff
        /*01cc*/ 	.word	0x00003000
        /*01d0*/ 	.short	0x010a
        /*01d2*/ 	.byte	0x08
	.zero		1


	//   ....[5]....
        /*01d4*/ 	.word	0x00001f30
        /*01d8*/ 	.word	0x000000ff
        /*01dc*/ 	.word	0x00003010
        /*01e0*/ 	.short	0x010a
        /*01e2*/ 	.byte	0x08
	.zero		1


	//   ....[6]....
        /*01e4*/ 	.word	0x00001fd0
        /*01e8*/ 	.word	0x000000ff
        /*01ec*/ 	.word	0x00003000
        /*01f0*/ 	.short	0x0108
        /*01f2*/ 	.byte	0x08
	.zero		1


	//   ....[7]....
        /*01f4*/ 	.word	0x00001fe0
        /*01f8*/ 	.word	0x000000ff
        /*01fc*/ 	.word	0x00003010
        /*0200*/ 	.short	0x0108
        /*0202*/ 	.byte	0x08
	.zero		1


	//   ....[8]....
        /*0204*/ 	.word	0x00002620
        /*0208*/ 	.word	0x000000ff
        /*020c*/ 	.word	0x00003000
        /*0210*/ 	.short	0x010a
        /*0212*/ 	.byte	0x08
	.zero		1


	//   ....[9]....
        /*0214*/ 	.word	0x00002650
        /*0218*/ 	.word	0x000000ff
        /*021c*/ 	.word	0x00003010
        /*0220*/ 	.short	0x010a
        /*0222*/ 	.byte	0x08
	.zero		1


	//   ....[10]....
        /*0224*/ 	.word	0x00002680
        /*0228*/ 	.word	0x000000ff
        /*022c*/ 	.word	0x00003000
        /*0230*/ 	.short	0x010a
        /*0232*/ 	.byte	0x08
	.zero		1


	//   ....[11]....
        /*0234*/ 	.word	0x000026b0
        /*0238*/ 	.word	0x000000ff
        /*023c*/ 	.word	0x00003010
        /*0240*/ 	.short	0x010a
        /*0242*/ 	.byte	0x08
	.zero		1


	//----- nvinfo : EIATTR_NUM_MBARRIERS
	.align		4
.L_48:
        /*0244*/ 	.byte	0x03, 0x38
        /*0246*/ 	.short	0x0002


	//----- nvinfo : EIATTR_EXIT_INSTR_OFFSETS
	.align		4
        /*0248*/ 	.byte	0x04, 0x1c
        /*024a*/ 	.short	(.L_50 - .L_49)


	//   ....[0]....
.L_49:
        /*024c*/ 	.word	0x00002610


	//----- nvinfo : EIATTR_REQNTID
	.align		4
.L_50:
        /*0250*/ 	.byte	0x04, 0x10
        /*0252*/ 	.short	(.L_52 - .L_51)
.L_51:
        /*0254*/ 	.word	0x00000100
        /*0258*/ 	.word	0x00000001
        /*025c*/ 	.word	0x00000001


	//----- nvinfo : EIATTR_CRS_STACK_SIZE
	.align		4
.L_52:
        /*0260*/ 	.byte	0x04, 0x1e
        /*0262*/ 	.short	(.L_54 - .L_53)
.L_53:
        /*0264*/ 	.word	0x00000000


	//----- nvinfo : EIATTR_CBANK_PARAM_SIZE
	.align		4
.L_54:
        /*0268*/ 	.byte	0x03, 0x19
        /*026a*/ 	.short	0x0050


	//----- nvinfo : EIATTR_PARAM_CBANK
	.align		4
        /*026c*/ 	.byte	0x04, 0x0a
        /*026e*/ 	.short	(.L_56 - .L_55)
	.align		4
.L_55:
        /*0270*/ 	.word	index@(.nv.constant0.gluon_tcgen05)
        /*0274*/ 	.short	0x0380
        /*0276*/ 	.short	0x0050


	//----- nvinfo : EIATTR_SW_WAR
	.align		4
.L_56:
        /*0278*/ 	.byte	0x04, 0x36
        /*027a*/ 	.short	(.L_58 - .L_57)
.L_57:
        /*027c*/ 	.word	0x00000008
.L_58:


//--------------------- .nv.compat                --------------------------
	.section	.nv.compat,"",@"SHT_CUDA_COMPAT_INFO"
	.align	4
        /*0000*/ 	.byte	0x02, 0x02, 0x02, 0x00, 0x02, 0x05, 0x05, 0x00, 0x02, 0x03, 0x03, 0x00, 0x02, 0x06, 0x01, 0x00


//--------------------- .nv.callgraph             --------------------------
	.section	.nv.callgraph,"",@"SHT_CUDA_CALLGRAPH"
	.align	4
	.sectionentsize	8
	.align		4
        /*0000*/ 	.word	0x00000000
	.align		4
        /*0004*/ 	.word	0xffffffff
	.align		4
        /*0008*/ 	.word	0x00000000
	.align		4
        /*000c*/ 	.word	0xfffffffe
	.align		4
        /*0010*/ 	.word	0x00000000
	.align		4
        /*0014*/ 	.word	0xfffffffd
	.align		4
        /*0018*/ 	.word	0x00000000
	.align		4
        /*001c*/ 	.word	0xfffffffc


//--------------------- .text.gluon_tcgen05       --------------------------
	.section	.text.gluon_tcgen05,"ax",@progbits
	.align	128
        .global         gluon_tcgen05
        .type           gluon_tcgen05,@function
        .size           gluon_tcgen05,(.L_x_73 - gluon_tcgen05)
        .other          gluon_tcgen05,@"STO_CUDA_ENTRY STV_DEFAULT"
gluon_tcgen05:
.text.gluon_tcgen05:
[----:B------:R-:W1:Y:S01]  /*0000*/  LDC R1, c[0x0][0x37c] ;  /* 0x0000df00ff017b82 */ /* 0x000e620000000800 */
[----:B------:R-:W2:Y:S02]  /*0010*/  S2R R0, SR_TID.X ;  /* 0x0000000000007919 */ /* 0x000ea40000002100 */
[----:B--2---:R-:W-:-:S13]  /*0020*/  ISETP.GE.U32.AND P2, PT, R0, 0x20, PT ;  /* 0x000000200000780c */ /* 0x004fda0003f46070 */
[----:B------:R-:W-:Y:S05]  /*0030*/  @P2 BRA `(.L_x_0) ;  /* 0x0000000000b82947 */ /* 0x000fea0003800000 */
[----:B------:R-:W2:Y:S01]  /*0040*/  S2UR UR6, SR_CgaCtaId ;  /* 0x00000000000679c3 */ /* 0x000ea20000008800 */
[----:B------:R-:W-:Y:S01]  /*0050*/  NOP ;  /* 0x0000000000007918 */ /* 0x000fe20000000000 */
[----:B------:R-:W-:Y:S02]  /*0060*/  UMOV UR4, 0x40 ;  /* 0x0000004000047882 */ /* 0x000fe40000000000 */
[----:B--2---:R-:W-:-:S09]  /*0070*/  ULEA UR4, UR6, UR4, 0x18 ;  /* 0x0000000406047291 */ /* 0x004fd2000f8ec0ff */
[----:B------:R-:W2:Y:S01]  /*0080*/  LDS.U8 R2, [UR4] ;  /* 0x00000004ff027984 */ /* 0x000ea20008000000 */
[----:B------:R-:W-:Y:S02]  /*0090*/  UMOV UR4, 0x400 ;  /* 0x0000040000047882 */ /* 0x000fe40000000000 */
[----:B------:R-:W-:Y:S01]  /*00a0*/  ULEA UR4, UR6, UR4, 0x18 ;  /* 0x0000000406047291 */ /* 0x000fe2000f8ec0ff */
[----:B--2---:R-:W-:-:S13]  /*00b0*/  ISETP.NE.AND P0, PT, R2, RZ, PT ;  /* 0x000000ff0200720c */ /* 0x004fda0003f05270 */
[----:B------:R-:W-:Y:S05]  /*00c0*/  @P0 BRA `(.L_x_1) ;  /* 0x00000000007c0947 */ /* 0x000fea0003800000 */
[----:B------:R-:W-:-:S13]  /*00d0*/  ELECT P0, URZ, PT ;  /* 0x0000000000ff782f */ /* 0x000fda0003800000 */
[----:B------:R-:W-:Y:S05]  /*00e0*/  @!P0 BRA `(.L_x_2) ;  /* 0x0000000000848947 */ /* 0x000fea0003800000 */
[----:B------:R-:W-:Y:S01]  /*00f0*/  UMOV UR5, 0x4 ;  /* 0x0000000400057882 */ /* 0x000fe20000000000 */
[----:B------:R-:W-:Y:S02]  /*0100*/  IMAD.MOV.U32 R5, RZ, RZ, 0x1 ;  /* 0x00000001ff057424 */ /* 0x000fe400078e00ff */
[----:B------:R-:W-:Y:S02]  /*0110*/  IMAD.MOV.U32 R3, RZ, RZ, 0xf ;  /* 0x0000000fff037424 */ /* 0x000fe400078e00ff */
[----:B------:R-:W-:Y:S04]  /*0120*/  DEPBAR.LE SB2, 0x36 ;  /* 0x0000ad800000791a */ /* 0x000fe80000000000 */
[----:B------:R-:W2:Y:S02]  /*0130*/  UTCATOMSWS.FIND_AND_SET.ALIGN UP0, UR5, UR5 ;  /* 0x00000005000575e3 */ /* 0x000ea40008000800 */
[----:B--2---:R-:W-:-:S04]  /*0140*/  PLOP3.LUT P0, PT, PT, PT, UP0, 0x80, 0x8 ;  /* 0x000000000008781c */ /* 0x004fc80003f0f008 */
[----:B------:R-:W-:-:S04]  /*0150*/  SEL R2, RZ, 0xffffffff, !P0 ;  /* 0xffffffffff027807 */ /* 0x000fc80004000000 */
[----:B------:R-:W-:Y:S01]  /*0160*/  ISETP.NE.AND P0, PT, R2, RZ, PT ;  /* 0x000000ff0200720c */ /* 0x000fe20003f05270 */
[----:B------:R-:W-:-:S12]  /*0170*/  IMAD.U32 R2, RZ, RZ, UR5 ;  /* 0x00000005ff027e24 */ /* 0x000fd8000f8e00ff */
[----:B------:R-:W-:Y:S05]  /*0180*/  @P0 BRA `(.L_x_3) ;  /* 0x0000000000240947 */ /* 0x000fea0003800000 */
.L_x_4:
[----:B------:R-:W-:Y:S05]  /*0190*/  NANOSLEEP 0x64 ;  /* 0x000000640000795d */ /* 0x000fea0003800000 */
[----:B------:R-:W-:-:S05]  /*01a0*/  UMOV UR5, 0x4 ;  /* 0x0000000400057882 */ /* 0x000fca0000000000 */
[----:B------:R-:W-:Y:S04]  /*01b0*/  DEPBAR.LE SB2, 0x36 ;  /* 0x0000ad800000791a */ /* 0x000fe80000000000 */
[----:B------:R-:W2:Y:S02]  /*01c0*/  UTCATOMSWS.FIND_AND_SET.ALIGN UP0, UR5, UR5 ;  /* 0x00000005000575e3 */ /* 0x000ea40008000800 */
[----:B--2---:R-:W-:-:S04]  /*01d0*/  PLOP3.LUT P0, PT, PT, PT, UP0, 0x80, 0x8 ;  /* 0x000000000008781c */ /* 0x004fc80003f0f008 */
[----:B------:R-:W-:-:S04]  /*01e0*/  SEL R2, RZ, 0xffffffff, !P0 ;  /* 0xffffffffff027807 */ /* 0x000fc80004000000 */
[----:B------:R-:W-:Y:S01]  /*01f0*/  ISETP.NE.AND P0, PT, R2, RZ, PT ;  /* 0x000000ff0200720c */ /* 0x000fe20003f05270 */
[----:B------:R-:W-:-:S12]  /*0200*/  IMAD.U32 R2, RZ, RZ, UR5 ;  /* 0x00000005ff027e24 */ /* 0x000fd8000f8e00ff */
[----:B------:R-:W-:Y:S05]  /*0210*/  @!P0 BRA `(.L_x_4) ;  /* 0xfffffffc00dc8947 */ /* 0x000fea000383ffff */
.L_x_3:
[C---:B------:R-:W-:Y:S01]  /*0220*/  VIADD R4, R2.reuse, 0x10 ;  /* 0x0000001002047836 */ /* 0x040fe20000000000 */
[----:B------:R-:W-:Y:S01]  /*0230*/  UMOV UR5, 0x50 ;  /* 0x0000005000057882 */ /* 0x000fe20000000000 */
[----:B------:R-:W-:Y:S01]  /*0240*/  SHF.L.U32 R3, R3, R2, RZ ;  /* 0x0000000203037219 */ /* 0x000fe200000006ff */
[----:B------:R-:W-:Y:S01]  /*0250*/  ULEA UR5, UR6, UR5, 0x18 ;  /* 0x0000000506057291 */ /* 0x000fe2000f8ec0ff */
[----:B------:R-:W-:Y:S01]  /*0260*/  IMAD.SHL.U32 R2, R2, 0x20, RZ ;  /* 0x0000002002027824 */ /* 0x000fe200078e00ff */
[----:B------:R-:W-:-:S04]  /*0270*/  SHF.L.U32 R4, R5, R4, RZ ;  /* 0x0000000405047219 */ /* 0x000fc800000006ff */
[----:B------:R-:W-:-:S05]  /*0280*/  LOP3.LUT R3, R4, R3, RZ, 0xfc, !PT ;  /* 0x0000000304037212 */ /* 0x000fca00078efcff */
[----:B------:R2:W-:Y:S04]  /*0290*/  ATOMS.OR RZ, [UR5], R3 ;  /* 0x00000003ffff798c */ /* 0x0005e8000b000005 */
[----:B------:R2:W-:Y:S01]  /*02a0*/  STS [UR4], R2 ;  /* 0x00000002ff007988 */ /* 0x0005e20008000804 */
[----:B------:R-:W-:Y:S05]  /*02b0*/  BRA `(.L_x_2) ;  /* 0x0000000000107947 */ /* 0x000fea0003800000 */
.L_x_1:
[----:B------:R-:W-:Y:S01]  /*02c0*/  IMAD.MOV.U32 R3, RZ, RZ, -0x1 ;  /* 0xffffffffff037424 */ /* 0x000fe200078e00ff */
[----:B------:R-:W-:-:S04]  /*02d0*/  MOV R2, 0x300 ;  /* 0x0000030000027802 */ /* 0x000fc80000000f00 */
[----:B------:R2:W-:Y:S03]  /*02e0*/  STS [UR4], R3 ;  /* 0x00000003ff007988 */ /* 0x0005e60008000804 */
[----:B-12---:R-:W-:Y:S05]  /*02f0*/  CALL.REL.NOINC `($__internal_1_$__cuda_sm10x_tcgen05_guardrail_trap_phase_invalid_during_alloc) ;  /* 0x0000002400047944 */ /* 0x006fea0003c00000 */
.L_x_2:
[----:B------:R-:W-:Y:S05]  /*0300*/  WARPSYNC.ALL ;  /* 0x0000000000007948 */ /* 0x000fea0003800000 */
[----:B------:R-:W-:Y:S01]  /*0310*/  NOP ;  /* 0x0000000000007918 */ /* 0x000fe20000000000 */
.L_x_0:
[----:B------:R-:W3:Y:S08]  /*0320*/  S2UR UR4, SR_CgaCtaId ;  /* 0x00000000000479c3 */ /* 0x000ef00000008800 */
[----:B------:R-:W-:Y:S01]  /*0330*/  BAR.SYNC.DEFER_BLOCKING 0x0 ;  /* 0x0000000000007b1d */ /* 0x000fe20000010000 */
[----:B------:R-:W-:-:S05]  /*0340*/  LOP3.LUT R36, R0, 0xff, RZ, 0xc0, !PT ;  /* 0x000000ff00247812 */ /* 0x000fca00078ec0ff */
[----:B------:R-:W-:Y:S02]  /*0350*/  UMOV UR8, 0x400 ;  /* 0x0000040000087882 */ /* 0x000fe40000000000 */
[----:B--2---:R-:W2:Y:S08]  /*0360*/  LDC R3, c[0x0][0x398] ;  /* 0x0000e600ff037b82 */ /* 0x004eb00000000800 */
[----:B------:R-:W4:Y:S01]  /*0370*/  LDC R7, c[0x0][0x3a0] ;  /* 0x0000e800ff077b82 */ /* 0x000f220000000800 */
[----:B---3--:R-:W-:-:S07]  /*0380*/  ULEA UR8, UR4, UR8, 0x18 ;  /* 0x0000000804087291 */ /* 0x008fce000f8ec0ff */
[----:B------:R-:W3:Y:S02]  /*0390*/  S2UR UR9, SR_CTAID.Y ;  /* 0x00000000000979c3 */ /* 0x000ee40000002600 */
[----:B------:R-:W5:Y:S06]  /*03a0*/  LDS R4, [UR8] ;  /* 0x00000008ff047984 */ /* 0x000f6c0008000800 */
[----:B------:R-:W-:Y:S06]  /*03b0*/  BAR.SYNC.DEFER_BLOCKING 0x0 ;  /* 0x0000000000007b1d */ /* 0x000fec0000010000 */
[----:B------:R-:W-:Y:S05]  /*03c0*/  @P2 BRA `(.L_x_5) ;  /* 0x0000000000182947 */ /* 0x000fea0003800000 */
[----:B------:R-:W-:Y:S01]  /*03d0*/  ELECT P0, URZ, PT ;  /* 0x0000000000ff782f */ /* 0x000fe20003800000 */
[----:B------:R-:W-:Y:S01]  /*03e0*/  IMAD.MOV.U32 R2, RZ, RZ, 0x1 ;  /* 0x00000001ff027424 */ /* 0x000fe200078e00ff */
[----:B------:R-:W-:Y:S01]  /*03f0*/  UMOV UR5, 0x40 ;  /* 0x0000004000057882 */ /* 0x000fe20000000000 */
[----:B------:R-:W-:Y:S01]  /*0400*/  UVIRTCOUNT.DEALLOC.SMPOOL 0x80 ;  /* 0x000000800000784c */ /* 0x000fe20000000000 */
[----:B------:R-:W-:-:S09]  /*0410*/  ULEA UR5, UR4, UR5, 0x18 ;  /* 0x0000000504057291 */ /* 0x000fd2000f8ec0ff */
[----:B------:R5:W-:Y:S03]  /*0420*/  @P0 STS.U8 [UR5], R2 ;  /* 0x00000002ff000988 */ /* 0x000be60008000005 */
.L_x_5:
[----:B------:R-:W5:Y:S01]  /*0430*/  S2UR UR4, SR_CTAID.Z ;  /* 0x00000000000479c3 */ /* 0x000f620000002700 */
[----:B------:R-:W4:Y:S01]  /*0440*/  LDCU UR5, c[0x0][0x370] ;  /* 0x00006e00ff0577ac */ /* 0x000f220008000800 */
[C---:B------:R-:W-:Y:S01]  /*0450*/  ISETP.GE.U32.AND P0, PT, R36.reuse, 0x20, PT ;  /* 0x000000202400780c */ /* 0x040fe20003f06070 */
[----:B--2--5:R-:W-:Y:S01]  /*0460*/  VIADD R2, R3, 0xffffffff ;  /* 0xffffffff03027836 */ /* 0x024fe20000000000 */
[C---:B------:R-:W-:Y:S01]  /*0470*/  ISETP.NE.U32.AND P3, PT, R36.reuse, RZ, PT ;  /* 0x000000ff2400720c */ /* 0x040fe20003f65070 */
[----:B------:R-:W2:Y:S01]  /*0480*/  LDCU UR6, c[0x0][0x374] ;  /* 0x00006e80ff0677ac */ /* 0x000ea20008000800 */
[----:B------:R-:W-:Y:S01]  /*0490*/  LEA R10, R36, UR8, 0x2 ;  /* 0x00000008240a7c11 */ /* 0x000fe2000f8e10ff */
[----:B----4-:R-:W-:Y:S01]  /*04a0*/  VIADD R11, R7, 0xffffffff ;  /* 0xffffffff070b7836 */ /* 0x010fe20000000000 */
[----:B------:R-:W4:Y:S01]  /*04b0*/  S2UR UR27, SR_CTAID.X ;  /* 0x00000000001b79c3 */ /* 0x000f220000002500 */
[----:B------:R-:W5:Y:S01]  /*04c0*/  LDCU.64 UR14, c[0x0][0x3c0] ;  /* 0x00007800ff0e77ac */ /* 0x000f620008000a00 */
[----:B------:R-:W-:Y:S01]  /*04d0*/  R2UR UR32, R4 ;  /* 0x00000000042072ca */ /* 0x000fe200000e0000 */
[----:B------:R-:W-:Y:S04]  /*04e0*/  BSSY.RECONVERGENT B0, `(.L_x_6) ;  /* 0x0000011000007945 */ /* 0x000fe80003800200 */
[----:B------:R3:W-:Y:S01]  /*04f0*/  @!P0 STS [R10], RZ ;  /* 0x000000ff0a008388 */ /* 0x0007e20000000800 */
[----:B------:R-:W-:-:S03]  /*0500*/  NOP ;  /* 0x0000000000007918 */ /* 0x000fc60000000000 */
[----:B------:R3:W-:Y:S02]  /*0510*/  @!P3 STS [UR8+0x24], R2 ;  /* 0x00002402ff00b988 */ /* 0x0007e40008000808 */
[----:B--23--:R-:W-:Y:S02]  /*0520*/  UIMAD UR4, UR4, UR6, UR9 ;  /* 0x00000006040472a4 */ /* 0x00cfe4000f8e0209 */
[----:B------:R2:W-:Y:S02]  /*0530*/  @!P3 STS [UR8+0x20], R11 ;  /* 0x0000200bff00b988 */ /* 0x0005e40008000808 */
[----:B----4-:R-:W-:-:S04]  /*0540*/  UIMAD UR4, UR4, UR5, UR27 ;  /* 0x00000005040472a4 */ /* 0x010fc8000f8e021b */
[----:B------:R-:W-:-:S04]  /*0550*/  UIMAD UR4, UR4, 0x180, URZ ;  /* 0x00000180040478a4 */ /* 0x000fc8000f8e02ff */
[----:B-----5:R-:W-:-:S04]  /*0560*/  UIADD3 UR10, UP0, UPT, UR4, UR14, URZ ;  /* 0x0000000e040a7290 */ /* 0x020fc8000ff1e0ff */
[----:B------:R-:W-:Y:S01]  /*0570*/  ULEA.HI.X.SX32 UR11, UR4, UR15, 0x1, UP0 ;  /* 0x0000000f040b7291 */ /* 0x000fe200080f0eff */
[----:B--2---:R-:W-:Y:S11]  /*0580*/  @P3 BRA `(.L_x_7) ;  /* 0x0000000000183947 */ /* 0x004ff60003800000 */
[----:B------:R-:W2:Y:S01]  /*0590*/  LDS R3, [UR8+0x8] ;  /* 0x00000808ff037984 */ /* 0x000ea20008000800 */
[----:B------:R-:W3:Y:S01]  /*05a0*/  LDC.64 R8, c[0x0][0x380] ;  /* 0x0000e000ff087b82 */ /* 0x000ee20000000a00 */
[----:B------:R-:W-:Y:S02]  /*05b0*/  IMAD.MOV.U32 R4, RZ, RZ, 0x70 ;  /* 0x00000070ff047424 */ /* 0x000fe400078e00ff */
[----:B---3--:R3:W-:Y:S03]  /*05c0*/  STS.64 [UR8], R8 ;  /* 0x00000008ff007988 */ /* 0x0087e60008000a08 */
[----:B--2---:R-:W-:-:S05]  /*05d0*/  LOP3.LUT R3, R3, 0x10, R4, 0xd8, !PT ;  /* 0x0000001003037812 */ /* 0x004fca00078ed804 */
[----:B------:R3:W-:Y:S02]  /*05e0*/  STS [UR8+0x8], R3 ;  /* 0x00000803ff007988 */ /* 0x0007e40008000808 */
.L_x_7:
[----:B------:R-:W-:Y:S05]  /*05f0*/  BSYNC.RECONVERGENT B0 ;  /* 0x0000000000007941 */ /* 0x000fea0003800200 */
.L_x_6:
[----:B------:R-:W-:Y:S04]  /*0600*/  BSSY.RECONVERGENT B0, `(.L_x_8) ;  /* 0x000000a000007945 */ /* 0x000fe80003800200 */
[----:B------:R-:W-:Y:S05]  /*0610*/  @P3 BRA `(.L_x_9) ;  /* 0x0000000000203947 */ /* 0x000fea0003800000 */
[----:B---3--:R-:W2:Y:S01]  /*0620*/  LDS R3, [UR8+0x34] ;  /* 0x00003408ff037984 */ /* 0x008ea20008000800 */
[----:B------:R-:W-:Y:S02]  /*0630*/  IMAD.MOV.U32 R4, RZ, RZ, 0x1f000000 ;  /* 0x1f000000ff047424 */ /* 0x000fe400078e00ff */
[----:B------:R-:W-:Y:S01]  /*0640*/  @!P3 IMAD.MOV.U32 R5, RZ, RZ, 0x3f ;  /* 0x0000003fff05b424 */ /* 0x000fe200078e00ff */
[----:B------:R-:W3:Y:S02]  /*0650*/  @!P3 LDS R6, [UR8+0x38] ;  /* 0x00003808ff06b984 */ /* 0x000ee40008000800 */
[----:B--2---:R-:W-:Y:S02]  /*0660*/  LOP3.LUT R3, R3, 0xff000000, R4, 0xb8, !PT ;  /* 0xff00000003037812 */ /* 0x004fe400078eb804 */
[----:B---3--:R-:W-:-:S03]  /*0670*/  @!P3 LOP3.LUT R4, R6, 0xff, R5, 0xb8, !PT ;  /* 0x000000ff0604b812 */ /* 0x008fc600078eb805 */
[----:B------:R2:W-:Y:S04]  /*0680*/  STS [UR8+0x34], R3 ;  /* 0x00003403ff007988 */ /* 0x0005e80008000808 */
[----:B------:R2:W-:Y:S02]  /*0690*/  @!P3 STS [UR8+0x38], R4 ;  /* 0x00003804ff00b988 */ /* 0x0005e40008000808 */
.L_x_9:
[----:B------:R-:W-:Y:S05]  /*06a0*/  BSYNC.RECONVERGENT B0 ;  /* 0x0000000000007941 */ /* 0x000fea0003800200 */
.L_x_8:
[----:B------:R-:W-:Y:S04]  /*06b0*/  BSSY.RECONVERGENT B0, `(.L_x_10) ;  /* 0x000000e000007945 */ /* 0x000fe80003800200 */
[----:B------:R-:W-:Y:S05]  /*06c0*/  @P3 BRA `(.L_x_11) ;  /* 0x0000000000303947 */ /* 0x000fea0003800000 */
[----:B--2---:R-:W2:Y:S01]  /*06d0*/  LDS R4, [UR8+0x34] ;  /* 0x00003408ff047984 */ /* 0x004ea20008000800 */
[----:B---3--:R-:W3:Y:S03]  /*06e0*/  LDC.64 R8, c[0x0][0x3a8] ;  /* 0x0000ea00ff087b82 */ /* 0x008ee60000000a00 */
[----:B------:R-:W4:Y:S01]  /*06f0*/  LDS R3, [UR8+0x1c] ;  /* 0x00001c08ff037984 */ /* 0x000f220008000800 */
[C---:B---3--:R-:W-:Y:S01]  /*0700*/  SHF.L.U64.HI R6, R8.reuse, 0x1, R9 ;  /* 0x0000000108067819 */ /* 0x048fe20000010209 */
[----:B------:R-:W-:-:S03]  /*0710*/  IMAD.SHL.U32 R5, R8, 0x2, RZ ;  /* 0x0000000208057824 */ /* 0x000fc600078e00ff */
[--C-:B------:R-:W-:Y:S02]  /*0720*/  SHF.R.U32.HI R8, RZ, 0x4, R6.reuse ;  /* 0x00000004ff087819 */ /* 0x100fe40000011606 */
[----:B------:R-:W-:-:S05]  /*0730*/  SHF.R.U64 R5, R5, 0x4, R6 ;  /* 0x0000000405057819 */ /* 0x000fca0000001206 */
[----:B------:R5:W-:Y:S01]  /*0740*/  STS [UR8+0xc], R5 ;  /* 0x00000c05ff007988 */ /* 0x000be20008000808 */
[----:B--2---:R-:W-:Y:S02]  /*0750*/  LOP3.LUT R4, R4, 0x7, RZ, 0xb8, !PT ;  /* 0x0000000704047812 */ /* 0x004fe400078eb8ff */
[----:B----4-:R-:W-:-:S03]  /*0760*/  LOP3.LUT R3, R3, 0xf, R8, 0xb8, !PT ;  /* 0x0000000f03037812 */ /* 0x010fc600078eb808 */
[----:B------:R5:W-:Y:S04]  /*0770*/  STS [UR8+0x34], R4 ;  /* 0x00003404ff007988 */ /* 0x000be80008000808 */
[----:B------:R5:W-:Y:S02]  /*0780*/  STS [UR8+0x1c], R3 ;  /* 0x00001c03ff007988 */ /* 0x000be40008000808 */
.L_x_11:
[----:B------:R-:W-:Y:S05]  /*0790*/  BSYNC.RECONVERGENT B0 ;  /* 0x0000000000007941 */ /* 0x000fea0003800200 */
.L_x_10:
[----:B------:R-:W-:Y:S04]  /*07a0*/  BSSY.RECONVERGENT B1, `(.L_x_12) ;  /* 0x000001a000017945 */ /* 0x000fe80003800200 */
[----:B------:R-:W-:Y:S04]  /*07b0*/  BSSY.RELIABLE B0, `(.L_x_13) ;  /* 0x0000015000007945 */ /* 0x000fe80003800100 */
[----:B------:R-:W-:Y:S05]  /*07c0*/  @P3 BRA `(.L_x_14) ;  /* 0x0000000000203947 */ /* 0x000fea0003800000 */
[----:B--23-5:R-:W2:Y:S02]  /*07d0*/  LDS R3, [UR8+0x34] ;  /* 0x00003408ff037984 */ /* 0x02cea40008000800 */
[----:B--2---:R-:W-:-:S05]  /*07e0*/  LOP3.LUT R3, R3, 0x38, RZ, 0xb8, !PT ;  /* 0x0000003803037812 */ /* 0x004fca00078eb8ff */
[----:B------:R2:W-:Y:S01]  /*07f0*/  STS [UR8+0x34], R3 ;  /* 0x00003403ff007988 */ /* 0x0005e20008000808 */
[----:B------:R-:W-:Y:S05]  /*0800*/  @P3 BRA `(.L_x_15) ;  /* 0x0000000000203947 */ /* 0x000fea0003800000 */
[----:B--2---:R-:W2:Y:S01]  /*0810*/  LDS R3, [UR8+0x8] ;  /* 0x00000808ff037984 */ /* 0x004ea20008000800 */
[----:B------:R-:W-:-:S05]  /*0820*/  IMAD.MOV.U32 R4, RZ, RZ, 0x780 ;  /* 0x00000780ff047424 */ /* 0x000fca00078e00ff */
[----:B--2---:R-:W-:-:S05]  /*0830*/  LOP3.LUT R3, R3, 0x500, R4, 0xd8, !PT ;  /* 0x0000050003037812 */ /* 0x004fca00078ed804 */
[----:B------:R4:W-:Y:S02]  /*0840*/  STS [UR8+0x8], R3 ;  /* 0x00000803ff007988 */ /* 0x0009e40008000808 */
.L_x_14:
[----:B------:R-:W-:Y:S05]  /*0850*/  @P3 BRA `(.L_x_16) ;  /* 0x0000000000283947 */ /* 0x000fea0003800000 */
[----:B--2345:R-:W2:Y:S02]  /*0860*/  LDS R3, [UR8+0x8] ;  /* 0x00000808ff037984 */ /* 0x03cea40008000800 */
[----:B--2---:R-:W-:-:S05]  /*0870*/  LOP3.LUT R3, R3, 0x1800, RZ, 0xb8, !PT ;  /* 0x0000180003037812 */ /* 0x004fca00078eb8ff */
[----:B------:R3:W-:Y:S02]  /*0880*/  STS [UR8+0x8], R3 ;  /* 0x00000803ff007988 */ /* 0x0007e40008000808 */
.L_x_15:
[----:B------:R-:W-:Y:S05]  /*0890*/  @P3 BREAK.RELIABLE B0 ;  /* 0x0000000000003942 */ /* 0x000fea0003800100 */
[----:B------:R-:W-:Y:S05]  /*08a0*/  @P3 BRA `(.L_x_17) ;  /* 0x0000000000243947 */ /* 0x000fea0003800000 */
[----:B------:R-:W4:Y:S01]  /*08b0*/  LDS R4, [UR8+0x8] ;  /* 0x00000808ff047984 */ /* 0x000f220008000800 */
[----:B--23--:R-:W-:-:S05]  /*08c0*/  IMAD.MOV.U32 R3, RZ, RZ, 0x6000 ;  /* 0x00006000ff037424 */ /* 0x00cfca00078e00ff */
[----:B----4-:R-:W-:-:S04]  /*08d0*/  LOP3.LUT R3, R4, 0x4000, R3, 0xd8, !PT ;  /* 0x0000400004037812 */ /* 0x010fc800078ed803 */
[----:B------:R-:W-:-:S05]  /*08e0*/  LOP3.LUT R3, R3, 0x400000, RZ, 0xb8, !PT ;  /* 0x0040000003037812 */ /* 0x000fca00078eb8ff */
[----:B------:R2:W-:Y:S02]  /*08f0*/  STS [UR8+0x8], R3 ;  /* 0x00000803ff007988 */ /* 0x0005e40008000808 */
.L_x_16:
[----:B------:R-:W-:Y:S05]  /*0900*/  BSYNC.RELIABLE B0 ;  /* 0x0000000000007941 */ /* 0x000fea0003800100 */
.L_x_13:
[----:B--2345:R-:W2:Y:S02]  /*0910*/  @!P3 LDS R3, [UR8+0x8] ;  /* 0x00000808ff03b984 */ /* 0x03cea40008000800 */
[----:B--2---:R-:W-:-:S05]  /*0920*/  @!P3 LOP3.LUT R3, R3, 0x8000, RZ, 0xb8, !PT ;  /* 0x000080000303b812 */ /* 0x004fca00078eb8ff */
[----:B------:R4:W-:Y:S02]  /*0930*/  @!P3 STS [UR8+0x8], R3 ;  /* 0x00000803ff00b988 */ /* 0x0009e40008000808 */
.L_x_17:
[----:B------:R-:W-:Y:S05]  /*0940*/  BSYNC.RECONVERGENT B1 ;  /* 0x0000000000017941 */ /* 0x000fea0003800200 */
.L_x_12:
[----:B------:R-:W-:Y:S05]  /*0950*/  WARPSYNC.ALL ;  /* 0x0000000000007948 */ /* 0x000fea0003800000 */
[----:B------:R-:W-:Y:S01]  /*0960*/  NOP ;  /* 0x0000000000007918 */ /* 0x000fe20000000000 */
[----:B--234-:R-:W2:Y:S02]  /*0970*/  LDC R3, c[0x0][0x39c] ;  /* 0x0000e700ff037b82 */ /* 0x01cea40000000800 */
[----:B--2---:R-:W-:Y:S01]  /*0980*/  VIADD R3, R3, 0xffffffff ;  /* 0xffffffff03037836 */ /* 0x004fe20000000000 */
[----:B------:R-:W-:Y:S06]  /*0990*/  @P0 BRA `(.L_x_18) ;  /* 0x0000000000300947 */ /* 0x000fec0003800000 */
[----:B------:R-:W2:Y:S01]  /*09a0*/  S2R R4, SR_LANEID ;  /* 0x0000000000047919 */ /* 0x000ea20000000000 */
[----:B------:R-:W-:Y:S05]  /*09b0*/  WARPSYNC.ALL ;  /* 0x0000000000007948 */ /* 0x000fea0003800000 */
[----:B------:R-:W-:Y:S01]  /*09c0*/  NOP ;  /* 0x0000000000007918 */ /* 0x000fe20000000000 */
[----:B--2---:R-:W-:-:S05]  /*09d0*/  IMAD.SHL.U32 R6, R4, 0x4, RZ ;  /* 0x0000000404067824 */ /* 0x004fca00078e00ff */
[----:B------:R-:W2:Y:S01]  /*09e0*/  LDS R9, [R6+UR8] ;  /* 0x0000000806097984 */ /* 0x000ea20008000800 */
[----:B------:R-:W-:-:S05]  /*09f0*/  IADD3 R4, P1, PT, R6, UR10, RZ ;  /* 0x0000000a06047c10 */ /* 0x000fca000ff3e0ff */
[----:B------:R-:W-:-:S05]  /*0a00*/  IMAD.X R5, RZ, RZ, UR11, P1 ;  /* 0x0000000bff057e24 */ /* 0x000fca00088e06ff */
[----:B--2---:R2:W3:Y:S01]  /*0a10*/  ATOMG.E.EXCH.STRONG.GPU PT, RZ, [R4], R9 ;  /* 0x0000000904ff73a8 */ /* 0x0044e200041ee100 */
[----:B------:R-:W-:-:S04]  /*0a20*/  DEPBAR {5,4,3,2,1,0} ;  /* 0x0000003f0000791a */ /* 0x000fc80000000000 */
[----:B------:R-:W4:Y:S02]  /*0a30*/  CCTL.E.C.LDCU.IV.DEEP [UR10] ;  /* 0x000000000a007540 */ /* 0x000f240009c08000 */
[----:B----4-:R2:W-:Y:S01]  /*0a40*/  UTMACCTL.IV [UR10] ;  /* 0x000000000a0079b9 */ /* 0x0105e20008000000 */
[----:B------:R-:W-:Y:S01]  /*0a50*/  NOP ;  /* 0x0000000000007918 */ /* 0x000fe20000000000 */
.L_x_18:
[----:B------:R-:W-:Y:S05]  /*0a60*/  @P0 BRA `(.L_x_19) ;  /* 0x00000000000c0947 */ /* 0x000fea0003800000 */
[----:B------:R0:W-:Y:S01]  /*0a70*/  UTMACMDFLUSH ;  /* 0x00000000000079b7 */ /* 0x0001e20000000000 */
[----:B------:R-:W-:Y:S05]  /*0a80*/  @P0 BRA `(.L_x_19) ;  /* 0x0000000000040947 */ /* 0x000fea0003800000 */
[----:B------:R-:W-:-:S04]  /*0a90*/  DEPBAR.LE SB0, 0x0 ;  /* 0x000080000000791a */ /* 0x000fc80000000000 */
.L_x_19:
[----:B------:R-:W-:Y:S05]  /*0aa0*/  WARPSYNC.ALL ;  /* 0x0000000000007948 */ /* 0x000fea0003800000 */
[----:B------:R-:W-:Y:S01]  /*0ab0*/  NOP ;  /* 0x0000000000007918 */ /* 0x000fe20000000000 */
[----:B---3--:R-:W-:Y:S06]  /*0ac0*/  BAR.SYNC.DEFER_BLOCKING 0x0 ;  /* 0x0000000000007b1d */ /* 0x008fec0000010000 */
[----:B------:R-:W-:Y:S02]  /*0ad0*/  BSSY.RECONVERGENT B1, `(.L_x_20) ;  /* 0x000000b000017945 */ /* 0x000fe40003800200 */
[----:B------:R-:W-:Y:S06]  /*0ae0*/  BAR.SYNC.DEFER_BLOCKING 0x0 ;  /* 0x0000000000007b1d */ /* 0x000fec0000010000 */
[----:B------:R3:W-:Y:S01]  /*0af0*/  @!P0 STS [R10], RZ ;  /* 0x000000ff0a008388 */ /* 0x0007e20000000800 */
[----:B------:R-:W-:Y:S01]  /*0b00*/  NOP ;  /* 0x0000000000007918 */ /* 0x000fe20000000000 */
[----:B------:R-:W-:Y:S05]  /*0b10*/  @P3 BRA `(.L_x_21) ;  /* 0x0000000000183947 */ /* 0x000fea0003800000 */
[----:B--2---:R-:W2:Y:S01]  /*0b20*/  LDS R4, [UR8+0x8] ;  /* 0x00000808ff047984 */ /* 0x004ea20008000800 */
[----:B------:R-:W4:Y:S01]  /*0b30*/  LDC.64 R8, c[0x0][0x388] ;  /* 0x0000e200ff087b82 */ /* 0x000f220000000a00 */
[----:B------:R-:W-:Y:S02]  /*0b40*/  IMAD.MOV.U32 R5, RZ, RZ, 0x70 ;  /* 0x00000070ff057424 */ /* 0x000fe400078e00ff */
[----:B----4-:R4:W-:Y:S03]  /*0b50*/  STS.64 [UR8], R8 ;  /* 0x00000008ff007988 */ /* 0x0109e60008000a08 */
[----:B--2---:R-:W-:-:S05]  /*0b60*/  LOP3.LUT R4, R4, 0x10, R5, 0xd8, !PT ;  /* 0x0000001004047812 */ /* 0x004fca00078ed805 */
[----:B------:R4:W-:Y:S02]  /*0b70*/  STS [UR8+0x8], R4 ;  /* 0x00000804ff007988 */ /* 0x0009e40008000808 */
.L_x_21:
[----:B--2---:R-:W-:Y:S05]  /*0b80*/  BSYNC.RECONVERGENT B1 ;  /* 0x0000000000017941 */ /* 0x004fea0003800200 */
.L_x_20:
[----:B------:R-:W-:Y:S04]  /*0b90*/  BSSY.RECONVERGENT B1, `(.L_x_22) ;  /* 0x000000a000017945 */ /* 0x000fe80003800200 */
[----:B------:R-:W-:Y:S05]  /*0ba0*/  @P3 BRA `(.L_x_23) ;  /* 0x0000000000203947 */ /* 0x000fea0003800000 */
[----:B----4-:R-:W2:Y:S01]  /*0bb0*/  LDS R4, [UR8+0x34] ;  /* 0x00003408ff047984 */ /* 0x010ea20008000800 */
[----:B------:R-:W-:Y:S02]  /*0bc0*/  IMAD.MOV.U32 R5, RZ, RZ, 0x3f000000 ;  /* 0x3f000000ff057424 */ /* 0x000fe400078e00ff */
[----:B------:R-:W-:Y:S01]  /*0bd0*/  @!P3 IMAD.MOV.U32 R6, RZ, RZ, 0x1f ;  /* 0x0000001fff06b424 */ /* 0x000fe200078e00ff */
[----:B------:R-:W4:Y:S02]  /*0be0*/  @!P3 LDS R9, [UR8+0x38] ;  /* 0x00003808ff09b984 */ /* 0x000f240008000800 */
[----:B--2---:R-:W-:Y:S02]  /*0bf0*/  LOP3.LUT R4, R4, 0xff000000, R5, 0xb8, !PT ;  /* 0xff00000004047812 */ /* 0x004fe400078eb805 */
[----:B----4-:R-:W-:-:S03]  /*0c00*/  @!P3 LOP3.LUT R5, R9, 0xff, R6, 0xb8, !PT ;  /* 0x000000ff0905b812 */ /* 0x010fc600078eb806 */
[----:B------:R2:W-:Y:S04]  /*0c10*/  STS [UR8+0x34], R4 ;  /* 0x00003404ff007988 */ /* 0x0005e80008000808 */
[----:B------:R2:W-:Y:S02]  /*0c20*/  @!P3 STS [UR8+0x38], R5 ;  /* 0x00003805ff00b988 */ /* 0x0005e40008000808 */
.L_x_23:
[----:B------:R-:W-:Y:S05]  /*0c30*/  BSYNC.RECONVERGENT B1 ;  /* 0x0000000000017941 */ /* 0x000fea0003800200 */
.L_x_22:
[----:B------:R-:W-:Y:S04]  /*0c40*/  BSSY.RECONVERGENT B1, `(.L_x_24) ;  /* 0x0000004000017945 */ /* 0x000fe80003800200 */
[----:B------:R-:W-:Y:S05]  /*0c50*/  @P3 BRA `(.L_x_25) ;  /* 0x0000000000083947 */ /* 0x000fea0003800000 */
[----:B------:R5:W-:Y:S04]  /*0c60*/  STS [UR8+0x24], R11 ;  /* 0x0000240bff007988 */ /* 0x000be80008000808 */
[----:B------:R5:W-:Y:S02]  /*0c70*/  STS [UR8+0x20], R3 ;  /* 0x00002003ff007988 */ /* 0x000be40008000808 */
.L_x_25:
[----:B------:R-:W-:Y:S05]  /*0c80*/  BSYNC.RECONVERGENT B1 ;  /* 0x0000000000017941 */ /* 0x000fea0003800200 */
.L_x_24:
[----:B------:R-:W-:Y:S04]  /*0c90*/  BSSY.RECONVERGENT B1, `(.L_x_26) ;  /* 0x000000e000017945 */ /* 0x000fe80003800200 */
[----:B------:R-:W-:Y:S05]  /*0ca0*/  @P3 BRA `(.L_x_27) ;  /* 0x0000000000303947 */ /* 0x000fea0003800000 */
[----:B--2---:R-:W2:Y:S01]  /*0cb0*/  LDS R5, [UR8+0x34] ;  /* 0x00003408ff057984 */ /* 0x004ea20008000800 */
[----:B----4-:R-:W4:Y:S03]  /*0cc0*/  LDC.64 R8, c[0x0][0x3b0] ;  /* 0x0000ec00ff087b82 */ /* 0x010f260000000a00 */
[----:B------:R-:W3:Y:S01]  /*0cd0*/  LDS R4, [UR8+0x1c] ;  /* 0x00001c08ff047984 */ /* 0x000ee20008000800 */
[C---:B----4-:R-:W-:Y:S01]  /*0ce0*/  SHF.L.U64.HI R9, R8.reuse, 0x1, R9 ;  /* 0x0000000108097819 */ /* 0x050fe20000010209 */
[----:B------:R-:W-:-:S03]  /*0cf0*/  IMAD.SHL.U32 R6, R8, 0x2, RZ ;  /* 0x0000000208067824 */ /* 0x000fc600078e00ff */
[--C-:B-----5:R-:W-:Y:S02]  /*0d00*/  SHF.R.U32.HI R11, RZ, 0x4, R9.reuse ;  /* 0x00000004ff0b7819 */ /* 0x120fe40000011609 */
[----:B------:R-:W-:-:S05]  /*0d10*/  SHF.R.U64 R6, R6, 0x4, R9 ;  /* 0x0000000406067819 */ /* 0x000fca0000001209 */
[----:B------:R4:W-:Y:S01]  /*0d20*/  STS [UR8+0xc], R6 ;  /* 0x00000c06ff007988 */ /* 0x0009e20008000808 */
[----:B--2---:R-:W-:Y:S02]  /*0d30*/  LOP3.LUT R5, R5, 0x7, RZ, 0xb8, !PT ;  /* 0x0000000705057812 */ /* 0x004fe400078eb8ff */
[----:B---3--:R-:W-:-:S03]  /*0d40*/  LOP3.LUT R4, R4, 0xf, R11, 0xb8, !PT ;  /* 0x0000000f04047812 */ /* 0x008fc600078eb80b */
[----:B------:R4:W-:Y:S04]  /*0d50*/  STS [UR8+0x34], R5 ;  /* 0x00003405ff007988 */ /* 0x0009e80008000808 */
[----:B------:R4:W-:Y:S02]  /*0d60*/  STS [UR8+0x1c], R4 ;  /* 0x00001c04ff007988 */ /* 0x0009e40008000808 */
.L_x_27:
[----:B------:R-:W-:Y:S05]  /*0d70*/  BSYNC.RECONVERGENT B1 ;  /* 0x0000000000017941 */ /* 0x000fea0003800200 */
.L_x_26:
[----:B------:R-:W-:Y:S04]  /*0d80*/  BSSY.RECONVERGENT B2, `(.L_x_28) ;  /* 0x000001a000027945 */ /* 0x000fe80003800200 */
[----:B------:R-:W-:Y:S04]  /*0d90*/  BSSY.RELIABLE B1, `(.L_x_29) ;  /* 0x0000015000017945 */ /* 0x000fe80003800100 */
[----:B------:R-:W-:Y:S05]  /*0da0*/  @P3 BRA `(.L_x_30) ;  /* 0x0000000000203947 */ /* 0x000fea0003800000 */
[----:B--2-4-:R-:W2:Y:S02]  /*0db0*/  LDS R4, [UR8+0x34] ;  /* 0x00003408ff047984 */ /* 0x014ea40008000800 */
[----:B--2---:R-:W-:-:S05]  /*0dc0*/  LOP3.LUT R4, R4, 0x38, RZ, 0xb8, !PT ;  /* 0x0000003804047812 */ /* 0x004fca00078eb8ff */
[----:B------:R2:W-:Y:S01]  /*0dd0*/  STS [UR8+0x34], R4 ;  /* 0x00003404ff007988 */ /* 0x0005e20008000808 */
[----:B------:R-:W-:Y:S05]  /*0de0*/  @P3 BRA `(.L_x_31) ;  /* 0x0000000000203947 */ /* 0x000fea0003800000 */
[----:B--2---:R-:W2:Y:S01]  /*0df0*/  LDS R4, [UR8+0x8] ;  /* 0x00000808ff047984 */ /* 0x004ea20008000800 */
[----:B------:R-:W-:-:S05]  /*0e00*/  IMAD.MOV.U32 R5, RZ, RZ, 0x780 ;  /* 0x00000780ff057424 */ /* 0x000fca00078e00ff */
[----:B--2---:R-:W-:-:S05]  /*0e10*/  LOP3.LUT R4, R4, 0x500, R5, 0xd8, !PT ;  /* 0x0000050004047812 */ /* 0x004fca00078ed805 */
[----:B------:R2:W-:Y:S02]  /*0e20*/  STS [UR8+0x8], R4 ;  /* 0x00000804ff007988 */ /* 0x0005e40008000808 */
.L_x_30:
[----:B------:R-:W-:Y:S05]  /*0e30*/  @P3 BRA `(.L_x_32) ;  /* 0x0000000000283947 */ /* 0x000fea0003800000 */
[----:B--2-4-:R-:W2:Y:S02]  /*0e40*/  LDS R4, [UR8+0x8] ;  /* 0x00000808ff047984 */ /* 0x014ea40008000800 */
[----:B--2---:R-:W-:-:S05]  /*0e50*/  LOP3.LUT R4, R4, 0x1800, RZ, 0xb8, !PT ;  /* 0x0000180004047812 */ /* 0x004fca00078eb8ff */
[----:B------:R4:W-:Y:S02]  /*0e60*/  STS [UR8+0x8], R4 ;  /* 0x00000804ff007988 */ /* 0x0009e40008000808 */
.L_x_31:
[----:B------:R-:W-:Y:S05]  /*0e70*/  @P3 BREAK.RELIABLE B1 ;  /* 0x0000000000013942 */ /* 0x000fea0003800100 */
[----:B------:R-:W-:Y:S05]  /*0e80*/  @P3 BRA `(.L_x_33) ;  /* 0x0000000000243947 */ /* 0x000fea0003800000 */
[----:B--2-4-:R-:W2:Y:S01]  /*0e90*/  LDS R4, [UR8+0x8] ;  /* 0x00000808ff047984 */ /* 0x014ea20008000800 */
[----:B------:R-:W-:-:S05]  /*0ea0*/  IMAD.MOV.U32 R5, RZ, RZ, 0x6000 ;  /* 0x00006000ff057424 */ /* 0x000fca00078e00ff */
[----:B--2---:R-:W-:-:S04]  /*0eb0*/  LOP3.LUT R4, R4, 0x6000, R5, 0xd8, !PT ;  /* 0x0000600004047812 */ /* 0x004fc800078ed805 */
[----:B------:R-:W-:-:S05]  /*0ec0*/  LOP3.LUT R4, R4, 0x400000, RZ, 0xb8, !PT ;  /* 0x0040000004047812 */ /* 0x000fca00078eb8ff */
[----:B------:R2:W-:Y:S02]  /*0ed0*/  STS [UR8+0x8], R4 ;  /* 0x00000804ff007988 */ /* 0x0005e40008000808 */
.L_x_32:
[----:B------:R-:W-:Y:S05]  /*0ee0*/  BSYNC.RELIABLE B1 ;  /* 0x0000000000017941 */ /* 0x000fea0003800100 */
.L_x_29:
[----:B--2-4-:R-:W2:Y:S02]  /*0ef0*/  @!P3 LDS R4, [UR8+0x8] ;  /* 0x00000808ff04b984 */ /* 0x014ea40008000800 */
[----:B--2---:R-:W-:-:S05]  /*0f00*/  @!P3 LOP3.LUT R4, R4, 0x8000, RZ, 0xb8, !PT ;  /* 0x000080000404b812 */ /* 0x004fca00078eb8ff */
[----:B------:R2:W-:Y:S02]  /*0f10*/  @!P3 STS [UR8+0x8], R4 ;  /* 0x00000804ff00b988 */ /* 0x0005e40008000808 */
.L_x_33:
[----:B------:R-:W-:Y:S05]  /*0f20*/  BSYNC.RECONVERGENT B2 ;  /* 0x0000000000027941 */ /* 0x000fea0003800200 */
.L_x_28:
[----:B------:R-:W-:Y:S05]  /*0f30*/  WARPSYNC.ALL ;  /* 0x0000000000007948 */ /* 0x000fea0003800000 */
[----:B------:R-:W-:Y:S01]  /*0f40*/  NOP ;  /* 0x0000000000007918 */ /* 0x000fe20000000000 */
[----:B------:R-:W-:-:S04]  /*0f50*/  UIADD3 UR5, UPT, UPT, UR4, 0x80, URZ ;  /* 0x0000008004057890 */ /* 0x000fc8000fffe0ff */
[----:B------:R-:W-:-:S04]  /*0f60*/  UIADD3 UR12, UP0, UPT, UR5, UR14, URZ ;  /* 0x0000000e050c7290 */ /* 0x000fc8000ff1e0ff */
[----:B------:R-:W-:Y:S01]  /*0f70*/  ULEA.HI.X.SX32 UR13, UR5, UR15, 0x1, UP0 ;  /* 0x0000000f050d7291 */ /* 0x000fe200080f0eff */
[----:B------:R-:W-:Y:S11]  /*0f80*/  @P0 BRA `(.L_x_34) ;  /* 0x0000000000300947 */ /* 0x000ff60003800000 */
[----:B--2-4-:R-:W2:Y:S01]  /*0f90*/  S2R R4, SR_LANEID ;  /* 0x0000000000047919 */ /* 0x014ea20000000000 */
[----:B------:R-:W-:Y:S05]  /*0fa0*/  WARPSYNC.ALL ;  /* 0x0000000000007948 */ /* 0x000fea0003800000 */
[----:B------:R-:W-:Y:S01]  /*0fb0*/  NOP ;  /* 0x0000000000007918 */ /* 0x000fe20000000000 */
[----:B--2---:R-:W-:-:S05]  /*0fc0*/  IMAD.SHL.U32 R6, R4, 0x4, RZ ;  /* 0x0000000404067824 */ /* 0x004fca00078e00ff */
[----:B------:R-:W2:Y:S01]  /*0fd0*/  LDS R9, [R6+UR8] ;  /* 0x0000000806097984 */ /* 0x000ea20008000800 */
[----:B------:R-:W-:-:S05]  /*0fe0*/  IADD3 R4, P1, PT, R6, UR12, RZ ;  /* 0x0000000c06047c10 */ /* 0x000fca000ff3e0ff */
[----:B------:R-:W-:-:S05]  /*0ff0*/  IMAD.X R5, RZ, RZ, UR13, P1 ;  /* 0x0000000dff057e24 */ /* 0x000fca00088e06ff */
[----:B--2---:R2:W4:Y:S01]  /*1000*/  ATOMG.E.EXCH.STRONG.GPU PT, RZ, [R4], R9 ;  /* 0x0000000904ff73a8 */ /* 0x00452200041ee100 */
[----:B------:R-:W-:-:S04]  /*1010*/  DEPBAR {5,4,3,2,1,0} ;  /* 0x0000003f0000791a */ /* 0x000fc80000000000 */
[----:B------:R-:W3:Y:S02]  /*1020*/  CCTL.E.C.LDCU.IV.DEEP [UR12] ;  /* 0x000000000c007540 */ /* 0x000ee40009c08000 */
[----:B---3--:R2:W-:Y:S01]  /*1030*/  UTMACCTL.IV [UR12] ;  /* 0x000000000c0079b9 */ /* 0x0085e20008000000 */
[----:B------:R-:W-:Y:S01]  /*1040*/  NOP ;  /* 0x0000000000007918 */ /* 0x000fe20000000000 */
.L_x_34:
[----:B------:R-:W-:Y:S05]  /*1050*/  @P0 BRA `(.L_x_35) ;  /* 0x00000000000c0947 */ /* 0x000fea0003800000 */
[----:B------:R0:W-:Y:S01]  /*1060*/  UTMACMDFLUSH ;  /* 0x00000000000079b7 */ /* 0x0001e20000000000 */
[----:B------:R-:W-:Y:S05]  /*1070*/  @P0 BRA `(.L_x_35) ;  /* 0x0000000000040947 */ /* 0x000fea0003800000 */
[----:B------:R-:W-:-:S04]  /*1080*/  DEPBAR.LE SB0, 0x0 ;  /* 0x000080000000791a */ /* 0x000fc80000000000 */
.L_x_35:
[----:B------:R-:W-:Y:S05]  /*1090*/  WARPSYNC.ALL ;  /* 0x0000000000007948 */ /* 0x000fea0003800000 */
[----:B------:R-:W-:Y:S01]  /*10a0*/  NOP ;  /* 0x0000000000007918 */ /* 0x000fe20000000000 */
[----:B----4-:R-:W-:Y:S06]  /*10b0*/  BAR.SYNC.DEFER_BLOCKING 0x0 ;  /* 0x0000000000007b1d */ /* 0x010fec0000010000 */
[----:B------:R-:W-:Y:S02]  /*10c0*/  BSSY.RECONVERGENT B2, `(.L_x_36) ;  /* 0x000000b000027945 */ /* 0x000fe40003800200 */
[----:B------:R-:W-:Y:S06]  /*10d0*/  BAR.SYNC.DEFER_BLOCKING 0x0 ;  /* 0x0000000000007b1d */ /* 0x000fec0000010000 */
[----:B------:R4:W-:Y:S01]  /*10e0*/  @!P0 STS [R10], RZ ;  /* 0x000000ff0a008388 */ /* 0x0009e20000000800 */
[----:B------:R-:W-:Y:S01]  /*10f0*/  NOP ;  /* 0x0000000000007918 */ /* 0x000fe20000000000 */
[----:B------:R-:W-:Y:S05]  /*1100*/  @P3 BRA `(.L_x_37) ;  /* 0x0000000000183947 */ /* 0x000fea0003800000 */
[----:B--2---:R-:W2:Y:S01]  /*1110*/  LDS R4, [UR8+0x8] ;  /* 0x00000808ff047984 */ /* 0x004ea20008000800 */
[----:B------:R-:W3:Y:S01]  /*1120*/  LDC.64 R8, c[0x0][0x390] ;  /* 0x0000e400ff087b82 */ /* 0x000ee20000000a00 */
[----:B------:R-:W-:Y:S02]  /*1130*/  IMAD.MOV.U32 R5, RZ, RZ, 0x70 ;  /* 0x00000070ff057424 */ /* 0x000fe400078e00ff */
[----:B---3--:R3:W-:Y:S03]  /*1140*/  STS.64 [UR8], R8 ;  /* 0x00000008ff007988 */ /* 0x0087e60008000a08 */
[----:B--2---:R-:W-:-:S05]  /*1150*/  LOP3.LUT R4, R4, 0x10, R5, 0xd8, !PT ;  /* 0x0000001004047812 */ /* 0x004fca00078ed805 */
[----:B------:R3:W-:Y:S02]  /*1160*/  STS [UR8+0x8], R4 ;  /* 0x00000804ff007988 */ /* 0x0007e40008000808 */
.L_x_37:
[----:B--2---:R-:W-:Y:S05]  /*1170*/  BSYNC.RECONVERGENT B2 ;  /* 0x0000000000027941 */ /* 0x004fea0003800200 */
.L_x_36:
[----:B------:R-:W-:Y:S04]  /*1180*/  BSSY.RECONVERGENT B3, `(.L_x_38) ;  /* 0x0000011000037945 */ /* 0x000fe80003800200 */
[----:B------:R-:W-:Y:S04]  /*1190*/  BSSY.RELIABLE B2, `(.L_x_39) ;  /* 0x000000e000027945 */ /* 0x000fe80003800100 */
[----:B------:R-:W-:Y:S05]  /*11a0*/  @P3 BRA `(.L_x_40) ;  /* 0x0000000000243947 */ /* 0x000fea0003800000 */
[----:B---3--:R-:W2:Y:S01]  /*11b0*/  LDS R4, [UR8+0x34] ;  /* 0x00003408ff047984 */ /* 0x008ea20008000800 */
[----:B------:R-:W-:-:S05]  /*11c0*/  IMAD.MOV.U32 R5, RZ, RZ, 0x3f000000 ;  /* 0x3f000000ff057424 */ /* 0x000fca00078e00ff */
[----:B--2---:R-:W-:-:S05]  /*11d0*/  LOP3.LUT R4, R4, 0xff000000, R5, 0xb8, !PT ;  /* 0xff00000004047812 */ /* 0x004fca00078eb805 */
[----:B------:R2:W-:Y:S01]  /*11e0*/  STS [UR8+0x34], R4 ;  /* 0x00003404ff007988 */ /* 0x0005e20008000808 */
[----:B------:R-:W-:Y:S05]  /*11f0*/  @P3 BRA `(.L_x_41) ;  /* 0x00000000001c3947 */ /* 0x000fea0003800000 */
[----:B--2---:R-:W2:Y:S01]  /*1200*/  LDS R4, [UR8+0x38] ;  /* 0x00003808ff047984 */ /* 0x004ea20008000800 */
[----:B------:R-:W-:-:S05]  /*1210*/  IMAD.MOV.U32 R5, RZ, RZ, 0x3f ;  /* 0x0000003fff057424 */ /* 0x000fca00078e00ff */
[----:B--2---:R-:W-:-:S05]  /*1220*/  LOP3.LUT R4, R4, 0xff, R5, 0xb8, !PT ;  /* 0x000000ff04047812 */ /* 0x004fca00078eb805 */
[----:B------:R2:W-:Y:S02]  /*1230*/  STS [UR8+0x38], R4 ;  /* 0x00003804ff007988 */ /* 0x0005e40008000808 */
.L_x_40:
[----:B------:R-:W-:Y:S05]  /*1240*/  @P3 BREAK.RELIABLE B2 ;  /* 0x0000000000023942 */ /* 0x000fea0003800100 */
[----:B------:R-:W-:Y:S05]  /*1250*/  @P3 BRA `(.L_x_42) ;  /* 0x00000000000c3947 */ /* 0x000fea0003800000 */
[----:B------:R2:W-:Y:S02]  /*1260*/  STS [UR8+0x20], R3 ;  /* 0x00002003ff007988 */ /* 0x0005e40008000808 */
.L_x_41:
[----:B------:R-:W-:Y:S05]  /*1270*/  BSYNC.RELIABLE B2 ;  /* 0x0000000000027941 */ /* 0x000fea0003800100 */
.L_x_39:
[----:B------:R2:W-:Y:S02]  /*1280*/  @!P3 STS [UR8+0x24], R2 ;  /* 0x00002402ff00b988 */ /* 0x0005e40008000808 */
.L_x_42:
[----:B------:R-:W-:Y:S05]  /*1290*/  BSYNC.RECONVERGENT B3 ;  /* 0x0000000000037941 */ /* 0x000fea0003800200 */
.L_x_38:
[----:B------:R-:W-:Y:S05]  /*12a0*/  WARPSYNC.ALL ;  /* 0x0000000000007948 */ /* 0x000fea0003800000 */
[----:B------:R-:W-:Y:S01]  /*12b0*/  NOP ;  /* 0x0000000000007918 */ /* 0x000fe20000000000 */
[----:B------:R-:W-:Y:S04]  /*12c0*/  BSSY.RECONVERGENT B3, `(.L_x_43) ;  /* 0x000000e000037945 */ /* 0x000fe80003800200 */
[----:B------:R-:W-:Y:S05]  /*12d0*/  @P3 BRA `(.L_x_44) ;  /* 0x0000000000303947 */ /* 0x000fea0003800000 */
[----:B--2--5:R-:W2:Y:S01]  /*12e0*/  LDS R3, [UR8+0x34] ;  /* 0x00003408ff037984 */ /* 0x024ea20008000800 */
[----:B---3--:R-:W3:Y:S03]  /*12f0*/  LDC.64 R4, c[0x0][0x3b8] ;  /* 0x0000ee00ff047b82 */ /* 0x008ee60000000a00 */
[----:B------:R-:W5:Y:S01]  /*1300*/  LDS R2, [UR8+0x1c] ;  /* 0x00001c08ff027984 */ /* 0x000f620008000800 */
[C---:B---3--:R-:W-:Y:S01]  /*1310*/  SHF.L.U64.HI R5, R4.reuse, 0x1, R5 ;  /* 0x0000000104057819 */ /* 0x048fe20000010205 */
[----:B------:R-:W-:-:S03]  /*1320*/  IMAD.SHL.U32 R4, R4, 0x2, RZ ;  /* 0x0000000204047824 */ /* 0x000fc600078e00ff */
[--C-:B------:R-:W-:Y:S02]  /*1330*/  SHF.R.U32.HI R9, RZ, 0x4, R5.reuse ;  /* 0x00000004ff097819 */ /* 0x100fe40000011605 */
[----:B------:R-:W-:-:S05]  /*1340*/  SHF.R.U64 R4, R4, 0x4, R5 ;  /* 0x0000000404047819 */ /* 0x000fca0000001205 */
[----:B------:R3:W-:Y:S01]  /*1350*/  STS [UR8+0xc], R4 ;  /* 0x00000c04ff007988 */ /* 0x0007e20008000808 */
[----:B--2---:R-:W-:Y:S02]  /*1360*/  LOP3.LUT R3, R3, 0x7, RZ, 0xb8, !PT ;  /* 0x0000000703037812 */ /* 0x004fe400078eb8ff */
[----:B-----5:R-:W-:-:S03]  /*1370*/  LOP3.LUT R2, R2, 0xf, R9, 0xb8, !PT ;  /* 0x0000000f02027812 */ /* 0x020fc600078eb809 */
[----:B------:R3:W-:Y:S04]  /*1380*/  STS [UR8+0x34], R3 ;  /* 0x00003403ff007988 */ /* 0x0007e80008000808 */
[----:B------:R3:W-:Y:S02]  /*1390*/  STS [UR8+0x1c], R2 ;  /* 0x00001c02ff007988 */ /* 0x0007e40008000808 */
.L_x_44:
[----:B------:R-:W-:Y:S05]  /*13a0*/  BSYNC.RECONVERGENT B3 ;  /* 0x0000000000037941 */ /* 0x000fea0003800200 */
.L_x_43:
[----:B------:R-:W-:Y:S04]  /*13b0*/  BSSY.RECONVERGENT B4, `(.L_x_45) ;  /* 0x000001a000047945 */ /* 0x000fe80003800200 */
[----:B------:R-:W-:Y:S04]  /*13c0*/  BSSY.RELIABLE B3, `(.L_x_46) ;  /* 0x0000015000037945 */ /* 0x000fe80003800100 */
[----:B------:R-:W-:Y:S05]  /*13d0*/  @P3 BRA `(.L_x_47) ;  /* 0x0000000000203947 */ /* 0x000fea0003800000 */
[----:B--23--:R-:W2:Y:S02]  /*13e0*/  LDS R2, [UR8+0x34] ;  /* 0x00003408ff027984 */ /* 0x00cea40008000800 */
[----:B--2---:R-:W-:-:S05]  /*13f0*/  LOP3.LUT R2, R2, 0x38, RZ, 0xb8, !PT ;  /* 0x0000003802027812 */ /* 0x004fca00078eb8ff */
[----:B------:R2:W-:Y:S01]  /*1400*/  STS [UR8+0x34], R2 ;  /* 0x00003402ff007988 */ /* 0x0005e20008000808 */
[----:B------:R-:W-:Y:S05]  /*1410*/  @P3 BRA `(.L_x_48) ;  /* 0x0000000000203947 */ /* 0x000fea0003800000 */
[----:B--2---:R-:W2:Y:S01]  /*1420*/  LDS R2, [UR8+0x8] ;  /* 0x00000808ff027984 */ /* 0x004ea20008000800 */
[----:B-----5:R-:W-:-:S05]  /*1430*/  IMAD.MOV.U32 R3, RZ, RZ, 0x780 ;  /* 0x00000780ff037424 */ /* 0x020fca00078e00ff */
[----:B--2---:R-:W-:-:S05]  /*1440*/  LOP3.LUT R2, R2, 0x500, R3, 0xd8, !PT ;  /* 0x0000050002027812 */ /* 0x004fca00078ed803 */
[----:B------:R2:W-:Y:S02]  /*1450*/  STS [UR8+0x8], R2 ;  /* 0x00000802ff007988 */ /* 0x0005e40008000808 */
.L_x_47:
[----:B------:R-:W-:Y:S05]  /*1460*/  @P3 BRA `(.L_x_49) ;  /* 0x0000000000283947 */ /* 0x000fea0003800000 */
[----:B--23--:R-:W2:Y:S02]  /*1470*/  LDS R2, [UR8+0x8] ;  /* 0x00000808ff027984 */ /* 0x00cea40008000800 */
[----:B--2---:R-:W-:-:S05]  /*1480*/  LOP3.LUT R2, R2, 0x1800, RZ, 0xb8, !PT ;  /* 0x0000180002027812 */ /* 0x004fca00078eb8ff */
[----:B------:R3:W-:Y:S02]  /*1490*/  STS [UR8+0x8], R2 ;  /* 0x00000802ff007988 */ /* 0x0007e40008000808 */
.L_x_48:
[----:B------:R-:W-:Y:S05]  /*14a0*/  @P3 BREAK.RELIABLE B3 ;  /* 0x0000000000033942 */ /* 0x000fea0003800100 */
[----:B------:R-:W-:Y:S05]  /*14b0*/  @P3 BRA `(.L_x_50) ;  /* 0x0000000000243947 */ /* 0x000fea0003800000 */
[----:B--23--:R-:W2:Y:S01]  /*14c0*/  LDS R2, [UR8+0x8] ;  /* 0x00000808ff027984 */ /* 0x00cea20008000800 */
[----:B-----5:R-:W-:-:S05]  /*14d0*/  IMAD.MOV.U32 R3, RZ, RZ, 0x6000 ;  /* 0x00006000ff037424 */ /* 0x020fca00078e00ff */
[----:B--2---:R-:W-:-:S04]  /*14e0*/  LOP3.LUT R2, R2, 0x6000, R3, 0xd8, !PT ;  /* 0x0000600002027812 */ /* 0x004fc800078ed803 */
[----:B------:R-:W-:-:S05]  /*14f0*/  LOP3.LUT R2, R2, 0x400000, RZ, 0xb8, !PT ;  /* 0x0040000002027812 */ /* 0x000fca00078eb8ff */
[----:B------:R2:W-:Y:S02]  /*1500*/  STS [UR8+0x8], R2 ;  /* 0x00000802ff007988 */ /* 0x0005e40008000808 */
.L_x_49:
[----:B------:R-:W-:Y:S05]  /*1510*/  BSYNC.RELIABLE B3 ;  /* 0x0000000000037941 */ /* 0x000fea0003800100 */
.L_x_46:
[----:B--23--:R-:W2:Y:S02]  /*1520*/  @!P3 LDS R2, [UR8+0x8] ;  /* 0x00000808ff02b984 */ /* 0x00cea40008000800 */
[----:B--2---:R-:W-:-:S05]  /*1530*/  @!P3 LOP3.LUT R2, R2, 0x8000, RZ, 0xb8, !PT ;  /* 0x000080000202b812 */ /* 0x004fca00078eb8ff */
[----:B------:R2:W-:Y:S02]  /*1540*/  @!P3 STS [UR8+0x8], R2 ;  /* 0x00000802ff00b988 */ /* 0x0005e40008000808 */
.L_x_50:
[----:B------:R-:W-:Y:S05]  /*1550*/  BSYNC.RECONVERGENT B4 ;  /* 0x0000000000047941 */ /* 0x000fea0003800200 */
.L_x_45:
[----:B------:R-:W-:Y:S05]  /*1560*/  WARPSYNC.ALL ;  /* 0x0000000000007948 */ /* 0x000fea0003800000 */
[----:B------:R-:W-:Y:S01]  /*1570*/  NOP ;  /* 0x0000000000007918 */ /* 0x000fe20000000000 */
[----:B------:R-:W-:-:S04]  /*1580*/  UIADD3 UR4, UPT, UPT, UR4, 0x100, URZ ;  /* 0x0000010004047890 */ /* 0x000fc8000fffe0ff */
[----:B------:R-:W-:-:S04]  /*1590*/  UIADD3 UR14, UP0, UPT, UR4, UR14, URZ ;  /* 0x0000000e040e7290 */ /* 0x000fc8000ff1e0ff */
[----:B------:R-:W-:Y:S01]  /*15a0*/  ULEA.HI.X.SX32 UR15, UR4, UR15, 0x1, UP0 ;  /* 0x0000000f040f7291 */ /* 0x000fe200080f0eff */
[----:B------:R-:W-:Y:S11]  /*15b0*/  @P0 BRA `(.L_x_51) ;  /* 0x0000000000300947 */ /* 0x000ff60003800000 */
[----:B--23--:R-:W2:Y:S01]  /*15c0*/  S2R R2, SR_LANEID ;  /* 0x0000000000027919 */ /* 0x00cea20000000000 */
[----:B------:R-:W-:Y:S05]  /*15d0*/  WARPSYNC.ALL ;  /* 0x0000000000007948 */ /* 0x000fea0003800000 */
[----:B------:R-:W-:Y:S01]  /*15e0*/  NOP ;  /* 0x0000000000007918 */ /* 0x000fe20000000000 */
[----:B--2---:R-:W-:-:S05]  /*15f0*/  IMAD.SHL.U32 R4, R2, 0x4, RZ ;  /* 0x0000000402047824 */ /* 0x004fca00078e00ff */
[----:B------:R-:W2:Y:S01]  /*1600*/  LDS R5, [R4+UR8] ;  /* 0x0000000804057984 */ /* 0x000ea20008000800 */
[----:B------:R-:W-:-:S05]  /*1610*/  IADD3 R2, P1, PT, R4, UR14, RZ ;  /* 0x0000000e04027c10 */ /* 0x000fca000ff3e0ff */
[----:B-----5:R-:W-:-:S05]  /*1620*/  IMAD.X R3, RZ, RZ, UR15, P1 ;  /* 0x0000000fff037e24 */ /* 0x020fca00088e06ff */
[----:B--2---:R2:W3:Y:S01]  /*1630*/  ATOMG.E.EXCH.STRONG.GPU PT, RZ, [R2], R5 ;  /* 0x0000000502ff73a8 */ /* 0x0044e200041ee100 */
[----:B------:R-:W-:-:S04]  /*1640*/  DEPBAR {5,4,3,2,1,0} ;  /* 0x0000003f0000791a */ /* 0x000fc80000000000 */
[----:B------:R-:W5:Y:S02]  /*1650*/  CCTL.E.C.LDCU.IV.DEEP [UR14] ;  /* 0x000000000e007540 */ /* 0x000f640009c08000 */
[----:B-----5:R2:W-:Y:S01]  /*1660*/  UTMACCTL.IV [UR14] ;  /* 0x000000000e0079b9 */ /* 0x0205e20008000000 */
[----:B------:R-:W-:Y:S01]  /*1670*/  NOP ;  /* 0x0000000000007918 */ /* 0x000fe20000000000 */
.L_x_51:
[----:B------:R-:W-:Y:S05]  /*1680*/  @P0 BRA `(.L_x_52) ;  /* 0x00000000000c0947 */ /* 0x000fea0003800000 */
[----:B------:R0:W-:Y:S01]  /*1690*/  UTMACMDFLUSH ;  /* 0x00000000000079b7 */ /* 0x0001e20000000000 */
[----:B------:R-:W-:Y:S05]  /*16a0*/  @P0 BRA `(.L_x_52) ;  /* 0x0000000000040947 */ /* 0x000fea0003800000 */
[----:B------:R-:W-:-:S04]  /*16b0*/  DEPBAR.LE SB0, 0x0 ;  /* 0x000080000000791a */ /* 0x000fc80000000000 */
.L_x_52:
[----:B------:R-:W-:Y:S05]  /*16c0*/  WARPSYNC.ALL ;  /* 0x0000000000007948 */ /* 0x000fea0003800000 */
[----:B------:R-:W-:Y:S01]  /*16d0*/  NOP ;  /* 0x0000000000007918 */ /* 0x000fe20000000000 */
[----:B---3--:R-:W-:Y:S01]  /*16e0*/  BAR.SYNC.DEFER_BLOCKING 0x0 ;  /* 0x0000000000007b1d */ /* 0x008fe20000010000 */
[----:B------:R-:W-:Y:S01]  /*16f0*/  ISETP.GE.AND P0, PT, R7, 0x1, PT ;  /* 0x000000010700780c */ /* 0x000fe20003f06270 */
[----:B------:R-:W-:Y:S01]  /*1700*/  USHF.L.U32 UR9, UR9, 0x7, URZ ;  /* 0x0000000709097899 */ /* 0x000fe200080006ff */
[----:B--2---:R-:W-:Y:S01]  /*1710*/  SHF.R.U32.HI R2, RZ, 0x5, R0 ;  /* 0x00000005ff027819 */ /* 0x004fe20000011600 */
[----:B------:R-:W-:-:S02]  /*1720*/  USHF.L.U32 UR27, UR27, 0x6, URZ ;  /* 0x000000061b1b7899 */ /* 0x000fc400080006ff */
[----:B------:R-:W-:Y:S01]  /*1730*/  VOTEU.ALL UP0, P3 ;  /* 0x0000000000ff7886 */ /* 0x000fe20001800000 */
[----:B------:R-:W-:Y:S01]  /*1740*/  UMOV UR4, 0x1 ;  /* 0x0000000100047882 */ /* 0x000fe20000000000 */
[----:B------:R-:W-:Y:S01]  /*1750*/  VOTEU.ALL UP1, P3 ;  /* 0x0000000000ff7886 */ /* 0x000fe20001820000 */
[----:B------:R-:W-:Y:S02]  /*1760*/  R2UR UR22, R2 ;  /* 0x00000000021672ca */ /* 0x000fe400000e0000 */
[----:B------:R-:W-:-:S04]  /*1770*/  @!UP0 UIADD3 UR6, UPT, UPT, -UR4, 0x100000, URZ ;  /* 0x0010000004068890 */ /* 0x000fc8000fffe1ff */
[----:B------:R-:W-:Y:S02]  /*1780*/  @!UP0 USHF.L.U32 UR7, UR6, 0xb, URZ ;  /* 0x0000000b06078899 */ /* 0x000fe400080006ff */
[----:B------:R-:W-:Y:S02]  /*1790*/  @!UP0 USHF.L.U32 UR6, UR6, 0x1, URZ ;  /* 0x0000000106068899 */ /* 0x000fe400080006ff */
[----:B------:R-:W-:-:S04]  /*17a0*/  @!UP0 UIADD3 UR4, UPT, UPT, -UR4, 0x100000, URZ ;  /* 0x0010000004048890 */ /* 0x000fc8000fffe1ff */
[----:B------:R-:W-:Y:S02]  /*17b0*/  @!UP0 USHF.L.U32 UR5, UR4, 0xb, URZ ;  /* 0x0000000b04058899 */ /* 0x000fe400080006ff */
[----:B------:R-:W-:Y:S01]  /*17c0*/  @!UP0 USHF.L.U32 UR4, UR4, 0x1, URZ ;  /* 0x0000000104048899 */ /* 0x000fe200080006ff */
[----:B------:R-:W-:Y:S01]  /*17d0*/  VOTEU.ALL UP0, P3 ;  /* 0x0000000000ff7886 */ /* 0x000fe20001800000 */
[----:B------:R-:W2:Y:S04]  /*17e0*/  FENCE.VIEW.ASYNC.S ;  /* 0x00000000000073c6 */ /* 0x000ea80000000000 */
[----:B--2---:R2:W3:Y:S06]  /*17f0*/  @!UP0 SYNCS.EXCH.64 URZ, [UR8+0x3000], UR6 ;  /* 0x0030000608ff85b2 */ /* 0x0044ec0008000100 */
[----:B------:R2:W4:Y:S01]  /*1800*/  @!UP1 SYNCS.EXCH.64 URZ, [UR8+0x3010], UR4 ;  /* 0x0030100408ff95b2 */ /* 0x0005220008000100 */
[----:B------:R-:W-:Y:S05]  /*1810*/  @!P0 BRA `(.L_x_53) ;  /* 0x0000000400dc8947 */ /* 0x000fea0003800000 */
[----:B---34-:R-:W-:Y:S01]  /*1820*/  BAR.SYNC.DEFER_BLOCKING 0x0 ;  /* 0x0000000000007b1d */ /* 0x018fe20000010000 */
[----:B------:R-:W-:Y:S01]  /*1830*/  ELECT P1, URZ, PT ;  /* 0x0000000000ff782f */ /* 0x000fe20003820000 */
[----:B------:R-:W-:Y:S01]  /*1840*/  @!P3 IMAD.MOV.U32 R2, RZ, RZ, 0x3000 ;  /* 0x00003000ff02b424 */ /* 0x000fe200078e00ff */
[----:B------:R-:W-:Y:S02]  /*1850*/  UIADD3 UR24, UPT, UPT, UR8, 0x2000, URZ ;  /* 0x0000200008187890 */ /* 0x000fe4000fffe0ff */
[----:B------:R-:W-:Y:S02]  /*1860*/  ISETP.LT.U32.AND P1, PT, R36, 0x20, P1 ;  /* 0x000000202400780c */ /* 0x000fe40000f21070 */
[----:B------:R-:W-:Y:S01]  /*1870*/  ELECT P0, URZ, PT ;  /* 0x0000000000ff782f */ /* 0x000fe20003800000 */
[----:B--2---:R-:W-:-:S03]  /*1880*/  ULOP3.LUT UR4, UR22, 0x1, URZ, 0xc0, !UPT ;  /* 0x0000000116047892 */ /* 0x004fc6000f8ec0ff */
[----:B------:R-:W-:Y:S01]  /*1890*/  ISETP.LT.U32.AND P0, PT, R36, 0x40, P0 ;  /* 0x000000402400780c */ /* 0x000fe20000701070 */
[----:B------:R-:W-:Y:S02]  /*18a0*/  USHF.R.U32.HI UR6, URZ, 0x4, UR8 ;  /* 0x00000004ff067899 */ /* 0x000fe40008011608 */
[----:B------:R-:W-:Y:S02]  /*18b0*/  ULEA UR28, UR4, UR8, 0xc ;  /* 0x00000008041c7291 */ /* 0x000fe4000f8e60ff */
[----:B------:R-:W-:Y:S02]  /*18c0*/  ULEA UR30, UR4, UR9, 0x6 ;  /* 0x00000009041e7291 */ /* 0x000fe4000f8e30ff */
[----:B------:R-:W-:Y:S01]  /*18d0*/  USHF.R.U32.HI UR4, URZ, 0x4, UR24 ;  /* 0x00000004ff047899 */ /* 0x000fe20008011618 */
[----:B------:R-:W-:Y:S01]  /*18e0*/  VOTEU.ANY UP0, P1 ;  /* 0x0000000000ff7886 */ /* 0x000fe20000800100 */
[----:B------:R-:W-:Y:S01]  /*18f0*/  VOTEU.ANY UP2, P1 ;  /* 0x0000000000ff7886 */ /* 0x000fe20000840100 */
[----:B------:R-:W-:-:S03]  /*1900*/  USGXT.U32 UR6, UR6, 0xe ;  /* 0x0000000e0606789a */ /* 0x000fc60008000000 */
[----:B------:R-:W-:Y:S01]  /*1910*/  VOTEU.ANY UP1, P0 ;  /* 0x0000000000ff7886 */ /* 0x000fe20000020100 */
[----:B------:R2:W-:Y:S01]  /*1920*/  @!P3 SYNCS.ARRIVE.TRANS64 RZ, [UR8+0x3000], R2 ;  /* 0x00300002ffffb9a7 */ /* 0x0005e20008000008 */
[----:B------:R-:W-:Y:S01]  /*1930*/  @UP0 UIADD3 UR25, UPT, UPT, UR8, 0x3000, URZ ;  /* 0x0000300008190890 */ /* 0x000fe2000fffe0ff */
[----:B------:R-:W-:Y:S01]  /*1940*/  @UP0 UMOV UR26, URZ ;  /* 0x000000ff001a0c82 */ /* 0x000fe20008000000 */
[----:B------:R-:W-:Y:S01]  /*1950*/  BAR.SYNC.DEFER_BLOCKING 0x0 ;  /* 0x0000000000007b1d */ /* 0x000fe20000010000 */
[----:B------:R-:W-:Y:S02]  /*1960*/  @UP1 UIADD3 UR29, UPT, UPT, UR8, 0x3000, URZ ;  /* 0x00003000081d1890 */ /* 0x000fe4000fffe0ff */
[----:B------:R-:W-:Y:S02]  /*1970*/  USGXT.U32 UR4, UR4, 0xe ;  /* 0x0000000e0404789a */ /* 0x000fe40008000000 */
[----:B------:R-:W-:Y:S01]  /*1980*/  ULOP3.LUT UR16, UR6, 0x1000000, URZ, 0xfc, !UPT ;  /* 0x0100000006107892 */ /* 0x000fe2000f8efcff */
[----:B------:R-:W-:Y:S01]  /*1990*/  VOTEU.ANY UP3, P0 ;  /* 0x0000000000ff7886 */ /* 0x000fe20000060100 */
[----:B------:R-:W-:Y:S01]  /*19a0*/  @UP1 UMOV UR31, URZ ;  /* 0x000000ff001f1c82 */ /* 0x000fe20008000000 */
[----:B------:R-:W-:Y:S01]  /*19b0*/  UMOV UR20, 0x1000080 ;  /* 0x0100008000147882 */ /* 0x000fe20000000000 */
[----:B------:R-:W-:Y:S01]  /*19c0*/  UMOV UR21, 0x40004040 ;  /* 0x4000404000157882 */ /* 0x000fe20000000000 */
[----:B------:R-:W-:Y:S01]  /*19d0*/  UMOV UR7, URZ ;  /* 0x000000ff00077c82 */ /* 0x000fe20008000000 */
[----:B------:R-:W-:Y:S01]  /*19e0*/  UMOV UR18, 0xfffffffe ;  /* 0xfffffffe00127882 */ /* 0x000fe20000000000 */
[----:B------:R-:W-:Y:S01]  /*19f0*/  UMOV UR19, 0x7fffbfdf ;  /* 0x7fffbfdf00137882 */ /* 0x000fe20000000000 */
[----:B------:R-:W-:Y:S01]  /*1a00*/  UMOV UR5, URZ ;  /* 0x000000ff00057c82 */ /* 0x000fe20008000000 */
[----:B------:R-:W-:-:S02]  /*1a10*/  UIADD3.64 UR20, UPT, UPT, UR6, UR20, URZ ;  /* 0x0000001406147297 */ /* 0x000fc4000fffe0ff */
[----:B------:R-:W-:Y:S02]  /*1a20*/  UIADD3.64 UR18, UPT, UPT, UR4, -UR18, URZ ;  /* 0x8000001204127297 */ /* 0x000fe4000fffe0ff */
[----:B------:R-:W-:Y:S01]  /*1a30*/  UISETP.NE.U32.AND UP0, UPT, UR22, URZ, UPT ;  /* 0x000000ff1600728c */ /* 0x000fe2000bf05070 */
[----:B------:R-:W-:Y:S01]  /*1a40*/  UMOV UR6, UR4 ;  /* 0x0000000400067c82 */ /* 0x000fe20008000000 */
[----:B------:R-:W-:Y:S01]  /*1a50*/  UMOV UR7, 0x80004020 ;  /* 0x8000402000077882 */ /* 0x000fe20000000000 */
[----:B------:R-:W-:Y:S01]  /*1a60*/  UMOV UR17, 0x40004040 ;  /* 0x4000404000117882 */ /* 0x000fe20000000000 */
[----:B------:R2:W-:Y:S01]  /*1a70*/  @UP2 UTMALDG.2D [UR24], [UR10] ;  /* 0x000000180a0025b4 */ /* 0x0005e20008008000 */
[----:B------:R3:W-:Y:S06]  /*1a80*/  MEMBAR.ALL.CTA ;  /* 0x0000000000007992 */ /* 0x0007ec0000008000 */
[----:B---3--:R-:W3:Y:S02]  /*1a90*/  FENCE.VIEW.ASYNC.S ;  /* 0x00000000000073c6 */ /* 0x008ee40000000000 */
[----:B---3--:R-:W-:Y:S06]  /*1aa0*/  BAR.SYNC.DEFER_BLOCKING 0x0 ;  /* 0x0000000000007b1d */ /* 0x008fec0000010000 */
[----:B------:R2:W-:Y:S02]  /*1ab0*/  @UP3 UTMALDG.2D [UR28], [UR12] ;  /* 0x0000001c0c0035b4 */ /* 0x0005e40008008000 */
[----:B------:R-:W-:Y:S06]  /*1ac0*/  BAR.SYNC.DEFER_BLOCKING 0x0 ;  /* 0x0000000000007b1d */ /* 0x000fec0000010000 */
[----:B------:R-:W3:Y:S02]  /*1ad0*/  SYNCS.PHASECHK.TRANS64.TRYWAIT P0, [UR8+0x3000], RZ ;  /* 0x003000ffff0075a7 */ /* 0x000ee40008001108 */
[----:B--23--:R-:W-:Y:S05]  /*1ae0*/  @!P0 BRA `(.L_x_54) ;  /* 0x0000000800cc8947 */ /* 0x00cfea0003800000 */
.L_x_66:
[----:B------:R-:W-:Y:S05]  /*1af0*/  BRA.U UP0, `(.L_x_55) ;  /* 0x00000001001c7547 */ /* 0x000fea000b800000 */
[----:B------:R-:W-:Y:S01]  /*1b00*/  UMOV UR4, 0x0 ;  /* 0x0000000000047882 */ /* 0x000fe20000000000 */
[----:B------:R-:W-:Y:S01]  /*1b10*/  UMOV UR5, 0x4210490 ;  /* 0x0421049000057882 */ /* 0x000fe20000000000 */
[----:B------:R-:W-:Y:S01]  /*1b20*/  UMOV UR24, 0x0 ;  /* 0x0000000000187882 */ /* 0x000fe20000000000 */
[----:B------:R-:W-:Y:S01]  /*1b30*/  UMOV UR25, 0x4210490 ;  /* 0x0421049000197882 */ /* 0x000fe20000000000 */
[----:B------:R2:W-:Y:S01]  /*1b40*/  UTCHMMA gdesc[UR6], gdesc[UR16], tmem[UR32], tmem[UR4], idesc[UR5], !UPT ;  /* 0x00ff0410060075ea */ /* 0x0005e2000f800020 */
[----:B------:R2:W-:Y:S01]  /*1b50*/  UTCHMMA gdesc[UR18], gdesc[UR20], tmem[UR32], tmem[UR24], idesc[UR25], UPT ;  /* 0x00ff1814120075ea */ /* 0x0005e2000b800020 */
[----:B------:R-:W-:Y:S02]  /*1b60*/  NOP ;  /* 0x0000000000007918 */ /* 0x000fe40000000000 */
.L_x_55:
[----:B------:R-:W-:Y:S01]  /*1b70*/  ELECT P0, URZ, PT ;  /* 0x0000000000ff782f */ /* 0x000fe20003800000 */
[----:B--2---:R-:W-:-:S03]  /*1b80*/  UIADD3 UR4, UPT, UPT, UR8, 0x3010, URZ ;  /* 0x0000301008047890 */ /* 0x004fc6000fffe0ff */
[----:B------:R-:W-:Y:S01]  /*1b90*/  ISETP.LT.U32.AND P0, PT, R36, 0x20, P0 ;  /* 0x000000202400780c */ /* 0x000fe20000701070 */
[----:B------:R-:W-:-:S12]  /*1ba0*/  UMOV UR5, URZ ;  /* 0x000000ff00057c82 */ /* 0x000fd80008000000 */
[----:B------:R-:W-:Y:S01]  /*1bb0*/  VOTEU.ANY UP0, P0 ;  /* 0x0000000000ff7886 */ /* 0x000fe20000000100 */
[----:B------:R-:W-:Y:S01]  /*1bc0*/  VOTEU.ANY UP1, P0 ;  /* 0x0000000000ff7886 */ /* 0x000fe20000020100 */
[----:B------:R-:W-:-:S03]  /*1bd0*/  ISETP.GE.U32.AND P0, PT, R7, 0x21, PT ;  /* 0x000000210700780c */ /* 0x000fc60003f06070 */
[----:B------:R-:W-:Y:S02]  /*1be0*/  @UP0 UMOV UR23, UR4 ;  /* 0x0000000400170c82 */ /* 0x000fe40008000000 */
[----:B------:R2:W-:Y:S01]  /*1bf0*/  @UP1 UTCBAR [UR23], URZ ;  /* 0x000000ff170013e9 */ /* 0x0005e200080000ff */
[----:B------:R-:W-:Y:S06]  /*1c00*/  BAR.SYNC.DEFER_BLOCKING 0x0 ;  /* 0x0000000000007b1d */ /* 0x000fec0000010000 */
[----:B------:R-:W3:Y:S02]  /*1c10*/  SYNCS.PHASECHK.TRANS64.TRYWAIT P1, [UR8+0x3010], RZ ;  /* 0x003010ffff0075a7 */ /* 0x000ee40008021108 */
[----:B--23--:R-:W-:Y:S05]  /*1c20*/  @!P1 BRA `(.L_x_56) ;  /* 0x0000000800889947 */ /* 0x00cfea0003800000 */
.L_x_67:
[----:B------:R-:W-:Y:S05]  /*1c30*/  @!P0 BRA `(.L_x_53) ;  /* 0x0000000000d48947 */ /* 0x000fea0003800000 */
[----:B------:R-:W-:Y:S01]  /*1c40*/  IMAD.MOV.U32 R2, RZ, RZ, 0x1 ;  /* 0x00000001ff027424 */ /* 0x000fe200078e00ff */
[----:B------:R-:W2:Y:S01]  /*1c50*/  LDCU UR33, c[0x0][0x3a0] ;  /* 0x00007400ff2177ac */ /* 0x000ea20008000800 */
[----:B------:R-:W-:-:S05]  /*1c60*/  UMOV UR26, 0x20 ;  /* 0x00000020001a7882 */ /* 0x000fca0000000000 */
.L_x_60:
[----:B------:R-:W-:Y:S01]  /*1c70*/  BAR.SYNC.DEFER_BLOCKING 0x0 ;  /* 0x0000000000007b1d */ /* 0x000fe20000010000 */
[----:B------:R-:W-:Y:S01]  /*1c80*/  ELECT P1, URZ, PT ;  /* 0x0000000000ff782f */ /* 0x000fe20003820000 */
[----:B-----5:R-:W-:Y:S01]  /*1c90*/  @!P3 IMAD.MOV.U32 R3, RZ, RZ, 0x3000 ;  /* 0x00003000ff03b424 */ /* 0x020fe200078e00ff */
[----:B------:R-:W-:Y:S02]  /*1ca0*/  ELECT P0, URZ, PT ;  /* 0x0000000000ff782f */ /* 0x000fe40003800000 */
[C---:B------:R-:W-:Y:S01]  /*1cb0*/  ISETP.LT.U32.AND P1, PT, R36.reuse, 0x20, P1 ;  /* 0x000000202400780c */ /* 0x040fe20000f21070 */
[----:B------:R-:W-:Y:S01]  /*1cc0*/  ULOP3.LUT UR23, UR22, 0x1, URZ, 0xc0, !UPT ;  /* 0x0000000116177892 */ /* 0x000fe2000f8ec0ff */
[----:B------:R-:W-:Y:S01]  /*1cd0*/  ISETP.LT.U32.AND P0, PT, R36, 0x40, P0 ;  /* 0x000000402400780c */ /* 0x000fe20000701070 */
[----:B------:R-:W-:Y:S02]  /*1ce0*/  UMOV UR31, UR26 ;  /* 0x0000001a001f7c82 */ /* 0x000fe40008000000 */
[----:B---3--:R-:W-:-:S02]  /*1cf0*/  ULEA UR28, UR23, UR8, 0xc ;  /* 0x00000008171c7291 */ /* 0x008fc4000f8e60ff */
[----:B------:R-:W-:-:S06]  /*1d00*/  ULEA UR30, UR23, UR9, 0x6 ;  /* 0x00000009171e7291 */ /* 0x000fcc000f8e30ff */
[----:B------:R-:W-:Y:S02]  /*1d10*/  VOTEU.ANY UP0, P1 ;  /* 0x0000000000ff7886 */ /* 0x000fe40000800100 */
[----:B------:R-:W-:-:S03]  /*1d20*/  VOTEU.ANY UP1, P0 ;  /* 0x0000000000ff7886 */ /* 0x000fc60000020100 */
[----:B------:R-:W-:Y:S02]  /*1d30*/  @UP0 UIADD3 UR24, UPT, UPT, UR8, 0x2000, URZ ;  /* 0x0000200008180890 */ /* 0x000fe4000fffe0ff */
[----:B------:R3:W-:Y:S01]  /*1d40*/  @!P3 SYNCS.ARRIVE.TRANS64 RZ, [UR8+0x3000], R3 ;  /* 0x00300003ffffb9a7 */ /* 0x0007e20008000008 */
[----:B------:R-:W-:Y:S01]  /*1d50*/  @UP0 UIADD3 UR25, UPT, UPT, UR8, 0x3000, URZ ;  /* 0x0000300008190890 */ /* 0x000fe2000fffe0ff */
[----:B------:R-:W-:Y:S01]  /*1d60*/  VOTEU.ANY UP0, P1 ;  /* 0x0000000000ff7886 */ /* 0x000fe20000800100 */
[----:B------:R-:W-:Y:S01]  /*1d70*/  BAR.SYNC.DEFER_BLOCKING 0x0 ;  /* 0x0000000000007b1d */ /* 0x000fe20000010000 */
[----:B------:R-:W-:Y:S01]  /*1d80*/  @UP1 UIADD3 UR29, UPT, UPT, UR8, 0x3000, URZ ;  /* 0x00003000081d1890 */ /* 0x000fe2000fffe0ff */
[----:B---3--:R-:W-:-:S04]  /*1d90*/  IMAD.U32 R3, R2, -0x80000000, RZ ;  /* 0x8000000002037824 */ /* 0x008fc800078e00ff */
[----:B------:R-:W-:Y:S01]  /*1da0*/  VOTEU.ANY UP1, P0 ;  /* 0x0000000000ff7886 */ /* 0x000fe20000020100 */
[----:B------:R3:W-:Y:S01]  /*1db0*/  @UP0 UTMALDG.2D [UR24], [UR10] ;  /* 0x000000180a0005b4 */ /* 0x0007e20008008000 */
[----:B------:R-:W-:Y:S01]  /*1dc0*/  UISETP.NE.U32.AND UP0, UPT, UR22, URZ, UPT ;  /* 0x000000ff1600728c */ /* 0x000fe2000bf05070 */
[----:B------:R4:W-:Y:S06]  /*1dd0*/  MEMBAR.ALL.CTA ;  /* 0x0000000000007992 */ /* 0x0009ec0000008000 */
[----:B----4-:R-:W4:Y:S02]  /*1de0*/  FENCE.VIEW.ASYNC.S ;  /* 0x00000000000073c6 */ /* 0x010f240000000000 */
[----:B----4-:R-:W-:Y:S06]  /*1df0*/  BAR.SYNC.DEFER_BLOCKING 0x0 ;  /* 0x0000000000007b1d */ /* 0x010fec0000010000 */
[----:B------:R3:W-:Y:S02]  /*1e00*/  @UP1 UTMALDG.2D [UR28], [UR12] ;  /* 0x0000001c0c0015b4 */ /* 0x0007e40008008000 */
[----:B------:R-:W-:Y:S06]  /*1e10*/  BAR.SYNC.DEFER_BLOCKING 0x0 ;  /* 0x0000000000007b1d */ /* 0x000fec0000010000 */
[----:B------:R-:W4:Y:S02]  /*1e20*/  SYNCS.PHASECHK.TRANS64.TRYWAIT P0, [UR8+0x3000], R3 ;  /* 0x00300003ff0075a7 */ /* 0x000f240008001108 */
[----:B---34-:R-:W-:Y:S05]  /*1e30*/  @!P0 BRA `(.L_x_57) ;  /* 0x0000000800108947 */ /* 0x018fea0003800000 */
.L_x_68:
[----:B------:R-:W-:Y:S05]  /*1e40*/  BRA.U UP0, `(.L_x_58) ;  /* 0x00000001001c7547 */ /* 0x000fea000b800000 */
[----:B------:R-:W-:Y:S01]  /*1e50*/  UMOV UR24, 0x0 ;  /* 0x0000000000187882 */ /* 0x000fe20000000000 */
[----:B------:R-:W-:Y:S01]  /*1e60*/  UMOV UR25, 0x4210490 ;  /* 0x0421049000197882 */ /* 0x000fe20000000000 */
[----:B------:R-:W-:Y:S01]  /*1e70*/  UMOV UR28, 0x0 ;  /* 0x00000000001c7882 */ /* 0x000fe20000000000 */
[----:B------:R-:W-:Y:S01]  /*1e80*/  UMOV UR29, 0x4210490 ;  /* 0x04210490001d7882 */ /* 0x000fe20000000000 */
[----:B------:R3:W-:Y:S01]  /*1e90*/  UTCHMMA gdesc[UR6], gdesc[UR16], tmem[UR32], tmem[UR24], idesc[UR25], UPT ;  /* 0x00ff1810060075ea */ /* 0x0007e2000b800020 */
[----:B------:R3:W-:Y:S01]  /*1ea0*/  UTCHMMA gdesc[UR18], gdesc[UR20], tmem[UR32], tmem[UR28], idesc[UR29], UPT ;  /* 0x00ff1c14120075ea */ /* 0x0007e2000b800020 */
[----:B------:R-:W-:Y:S02]  /*1eb0*/  NOP ;  /* 0x0000000000007918 */ /* 0x000fe40000000000 */
.L_x_58:
[----:B------:R-:W-:-:S04]  /*1ec0*/  ELECT P0, URZ, PT ;  /* 0x0000000000ff782f */ /* 0x000fc80003800000 */
[----:B------:R-:W-:-:S13]  /*1ed0*/  ISETP.LT.U32.AND P0, PT, R36, 0x20, P0 ;  /* 0x000000202400780c */ /* 0x000fda0000701070 */
[----:B------:R-:W-:Y:S01]  /*1ee0*/  VOTEU.ANY UP0, P0 ;  /* 0x0000000000ff7886 */ /* 0x000fe20000000100 */
[----:B------:R-:W-:-:S04]  /*1ef0*/  VOTEU.ANY UP1, P0 ;  /* 0x0000000000ff7886 */ /* 0x000fc80000020100 */
[----:B------:R-:W-:Y:S02]  /*1f00*/  @UP0 UMOV UR23, UR4 ;  /* 0x0000000400170c82 */ /* 0x000fe40008000000 */
[----:B------:R4:W-:Y:S01]  /*1f10*/  @UP1 UTCBAR [UR23], URZ ;  /* 0x000000ff170013e9 */ /* 0x0009e200080000ff */
[----:B------:R-:W-:Y:S06]  /*1f20*/  BAR.SYNC.DEFER_BLOCKING 0x0 ;  /* 0x0000000000007b1d */ /* 0x000fec0000010000 */
[----:B------:R-:W5:Y:S02]  /*1f30*/  SYNCS.PHASECHK.TRANS64.TRYWAIT P0, [UR8+0x3010], R3 ;  /* 0x00301003ff0075a7 */ /* 0x000f640008001108 */
[----:B----45:R-:W-:Y:S05]  /*1f40*/  @!P0 BRA `(.L_x_59) ;  /* 0x0000000400d88947 */ /* 0x030fea0003800000 */
.L_x_69:
[----:B------:R-:W-:Y:S01]  /*1f50*/  UIADD3 UR26, UPT, UPT, UR26, 0x20, URZ ;  /* 0x000000201a1a7890 */ /* 0x000fe2000fffe0ff */
[----:B------:R-:W-:-:S03]  /*1f60*/  LOP3.LUT R2, R2, 0x1, RZ, 0x3c, !PT ;  /* 0x0000000102027812 */ /* 0x000fc600078e3cff */
[----:B--2---:R-:W-:-:S09]  /*1f70*/  UISETP.GE.AND UP0, UPT, UR26, UR33, UPT ;  /* 0x000000211a00728c */ /* 0x004fd2000bf06270 */
[----:B------:R-:W-:Y:S05]  /*1f80*/  BRA.U !UP0, `(.L_x_60) ;  /* 0xfffffffd08387547 */ /* 0x000fea000b83ffff */
.L_x_53:
[----:B---34-:R-:W-:Y:S01]  /*1f90*/  BAR.SYNC.DEFER_BLOCKING 0x0 ;  /* 0x0000000000007b1d */ /* 0x018fe20000010000 */
[----:B------:R-:W-:-:S05]  /*1fa0*/  IMAD.SHL.U32 R2, R0, 0x40, RZ ;  /* 0x0000004000027824 */ /* 0x000fca00078e00ff */
[----:B------:R-:W-:Y:S04]  /*1fb0*/  BSSY.RECONVERGENT B4, `(.L_x_61) ;  /* 0x0000004000047945 */ /* 0x000fe80003800200 */
[----:B------:R-:W-:Y:S05]  /*1fc0*/  @P3 BRA `(.L_x_62) ;  /* 0x0000000000083947 */ /* 0x000fea0003800000 */
[----:B------:R-:W3:Y:S02]  /*1fd0*/  SYNCS.CCTL.IV [UR8+0x3000] ;  /* 0x00300000ff0079b1 */ /* 0x000ee40008000008 */
[----:B---3--:R-:W3:Y:S02]  /*1fe0*/  SYNCS.CCTL.IV [UR8+0x3010] ;  /* 0x00301000ff0079b1 */ /* 0x008ee40008000008 */
.L_x_62:
[----:B--2---:R-:W-:Y:S05]  /*1ff0*/  BSYNC.RECONVERGENT B4 ;  /* 0x0000000000047941 */ /* 0x004fea0003800200 */
.L_x_61:
[----:B------:R-:W-:Y:S01]  /*2000*/  USHF.L.U32 UR4, UR22, 0x15, URZ ;  /* 0x0000001516047899 */ /* 0x000fe200080006ff */
[----:B-----5:R-:W-:Y:S01]  /*2010*/  IMAD.SHL.U32 R3, R0, 0x10, RZ ;  /* 0x0000001000037824 */ /* 0x020fe200078e00ff */
[----:B------:R-:W-:Y:S01]  /*2020*/  USHF.L.U32 UR5, UR22, 0x4, URZ ;  /* 0x0000000416057899 */ /* 0x000fe200080006ff */
[----:B------:R-:W-:Y:S01]  /*2030*/  LOP3.LUT R2, R2, 0x3800, RZ, 0xc0, !PT ;  /* 0x0000380002027812 */ /* 0x000fe200078ec0ff */
[----:B------:R-:W-:Y:S02]  /*2040*/  ULOP3.LUT UR4, UR4, 0x600000, URZ, 0xc0, !UPT ;  /* 0x0060000004047892 */ /* 0x000fe4000f8ec0ff */
[----:B------:R-:W-:Y:S01]  /*2050*/  ULOP3.LUT UR5, UR5, 0x40, URZ, 0xc0, !UPT ;  /* 0x0000004005057892 */ /* 0x000fe2000f8ec0ff */
[----:B------:R-:W-:Y:S01]  /*2060*/  LOP3.LUT R3, R2, 0x70, R3, 0xf8, !PT ;  /* 0x0000007002037812 */ /* 0x000fe200078ef803 */
[C---:B------:R-:W-:Y:S01]  /*2070*/  IMAD.SHL.U32 R2, R0.reuse, 0x4, RZ ;  /* 0x0000000400027824 */ /* 0x040fe200078e00ff */
[----:B------:R-:W-:Y:S01]  /*2080*/  ELECT P0, URZ, PT ;  /* 0x0000000000ff782f */ /* 0x000fe20003800000 */
[----:B------:R-:W-:Y:S01]  /*2090*/  IMAD.SHL.U32 R0, R0, 0x80, RZ ;  /* 0x0000008000007824 */ /* 0x000fe200078e00ff */
[----:B------:R-:W-:-:S02]  /*20a0*/  UIADD3 UR4, UPT, UPT, UR5, UR4, UR32 ;  /* 0x0000000405047290 */ /* 0x000fc4000fffe020 */
[----:B------:R-:W-:Y:S01]  /*20b0*/  LOP3.LUT R3, R3, 0x40, R2, 0x78, !PT ;  /* 0x0000004003037812 */ /* 0x000fe200078e7802 */
[----:B------:R-:W-:Y:S01]  /*20c0*/  ULOP3.LUT UR22, UR22, 0x1, URZ, 0xc0, !UPT ;  /* 0x0000000116167892 */ /* 0x000fe2000f8ec0ff */
[----:B------:R-:W-:Y:S01]  /*20d0*/  ISETP.LT.U32.AND P0, PT, R36, 0x40, P0 ;  /* 0x000000402400780c */ /* 0x000fe20000701070 */
[----:B------:R-:W-:Y:S01]  /*20e0*/  UMOV UR6, UR27 ;  /* 0x0000001b00067c82 */ /* 0x000fe20008000000 */
[----:B------:R-:W-:Y:S01]  /*20f0*/  LOP3.LUT R0, R3, 0x780, R0, 0xf8, !PT ;  /* 0x0000078003007812 */ /* 0x000fe200078ef800 */
[----:B------:R-:W-:Y:S02]  /*2100*/  ULEA UR5, UR22, UR9, 0x6 ;  /* 0x0000000916057291 */ /* 0x000fe4000f8e30ff */
[----:B------:R-:W-:Y:S01]  /*2110*/  LDTM.16dp32bit_t0_t15.x32 R4, tmem[UR4] ;  /* 0x00000004000479ee */ /* 0x000fe20008a80000 */
[----:B------:R-:W2:Y:S01]  /*2120*/  LDTM.16dp32bit_t16_t31.x32 R4, tmem[UR4+0x20] ;  /* 0x00002004000479ee */ /* 0x000ea20008aa0000 */
[----:B------:R-:W-:Y:S01]  /*2130*/  NOP ;  /* 0x0000000000007918 */ /* 0x000fe20000000000 */
[C---:B------:R-:W-:Y:S01]  /*2140*/  LOP3.LUT R2, R0.reuse, 0x10, RZ, 0x3c, !PT ;  /* 0x0000001000027812 */ /* 0x040fe200078e3cff */
[----:B------:R-:W-:Y:S01]  /*2150*/  ULEA UR4, UR22, UR8, 0xd ;  /* 0x0000000816047291 */ /* 0x000fe2000f8e68ff */
[----:B------:R-:W-:-:S03]  /*2160*/  LOP3.LUT R3, R0, 0x20, RZ, 0x3c, !PT ;  /* 0x0000002000037812 */ /* 0x000fc600078e3cff */
[----:B--2---:R-:W-:Y:S01]  /*2170*/  VOTEU.ANY UP1, P0 ;  /* 0x0000000000ff7886 */ /* 0x004fe20000020100 */
[----:B---3--:R-:W-:Y:S06]  /*2180*/  BAR.SYNC.DEFER_BLOCKING 0x0 ;  /* 0x0000000000007b1d */ /* 0x008fec0000010000 */
[----:B------:R-:W-:Y:S01]  /*2190*/  VOTEU.ANY UP0, P0 ;  /* 0x0000000000ff7886 */ /* 0x000fe20000000100 */
[----:B------:R-:W-:Y:S02]  /*21a0*/  F2FP.BF16.F32.PACK_AB R4, R5, R4 ;  /* 0x000000040504723e */ /* 0x000fe400000010ff */
[----:B------:R-:W-:-:S02]  /*21b0*/  F2FP.BF16.F32.PACK_AB R5, R7, R6 ;  /* 0x000000060705723e */ /* 0x000fc400000010ff */
[----:B------:R-:W-:Y:S02]  /*21c0*/  F2FP.BF16.F32.PACK_AB R12, R13, R12 ;  /* 0x0000000c0d0c723e */ /* 0x000fe400000010ff */
[----:B------:R-:W-:Y:S02]  /*21d0*/  F2FP.BF16.F32.PACK_AB R6, R9, R8 ;  /* 0x000000080906723e */ /* 0x000fe400000010ff */
[----:B------:R-:W-:Y:S02]  /*21e0*/  F2FP.BF16.F32.PACK_AB R7, R11, R10 ;  /* 0x0000000a0b07723e */ /* 0x000fe400000010ff */
[----:B------:R-:W-:Y:S02]  /*21f0*/  F2FP.BF16.F32.PACK_AB R13, R15, R14 ;  /* 0x0000000e0f0d723e */ /* 0x000fe400000010ff */
[----:B------:R-:W-:Y:S01]  /*2200*/  F2FP.BF16.F32.PACK_AB R20, R21, R20 ;  /* 0x000000141514723e */ /* 0x000fe200000010ff */
[----:B------:R2:W-:Y:S01]  /*2210*/  STS.128 [R0+UR8], R4 ;  /* 0x0000000400007988 */ /* 0x0005e20008000c08 */
[----:B------:R-:W-:-:S02]  /*2220*/  F2FP.BF16.F32.PACK_AB R14, R17, R16 ;  /* 0x00000010110e723e */ /* 0x000fc400000010ff */
[----:B------:R-:W-:Y:S02]  /*2230*/  F2FP.BF16.F32.PACK_AB R15, R19, R18 ;  /* 0x00000012130f723e */ /* 0x000fe400000010ff */
[----:B------:R-:W-:Y:S02]  /*2240*/  F2FP.BF16.F32.PACK_AB R21, R23, R22 ;  /* 0x000000161715723e */ /* 0x000fe400000010ff */
[----:B------:R-:W-:Y:S01]  /*2250*/  F2FP.BF16.F32.PACK_AB R28, R29, R28 ;  /* 0x0000001c1d1c723e */ /* 0x000fe200000010ff */
[----:B------:R2:W-:Y:S01]  /*2260*/  STS.128 [R2+UR8], R12 ;  /* 0x0000000c02007988 */ /* 0x0005e20008000c08 */
[----:B------:R-:W-:Y:S02]  /*2270*/  F2FP.BF16.F32.PACK_AB R22, R25, R24 ;  /* 0x000000181916723e */ /* 0x000fe400000010ff */
[----:B------:R-:W-:Y:S02]  /*2280*/  F2FP.BF16.F32.PACK_AB R23, R27, R26 ;  /* 0x0000001a1b17723e */ /* 0x000fe400000010ff */
[----:B------:R-:W-:-:S02]  /*2290*/  F2FP.BF16.F32.PACK_AB R29, R31, R30 ;  /* 0x0000001e1f1d723e */ /* 0x000fc400000010ff */
[----:B------:R-:W-:Y:S01]  /*22a0*/  F2FP.BF16.F32.PACK_AB R30, R33, R32 ;  /* 0x00000020211e723e */ /* 0x000fe200000010ff */
[----:B------:R2:W-:Y:S01]  /*22b0*/  STS.128 [R3+UR8], R20 ;  /* 0x0000001403007988 */ /* 0x0005e20008000c08 */
[----:B------:R-:W-:Y:S02]  /*22c0*/  F2FP.BF16.F32.PACK_AB R31, R35, R34 ;  /* 0x00000022231f723e */ /* 0x000fe400000010ff */
[----:B------:R-:W-:-:S05]  /*22d0*/  LOP3.LUT R8, R0, 0x30, RZ, 0x3c, !PT ;  /* 0x0000003000087812 */ /* 0x000fca00078e3cff */
[----:B------:R2:W-:Y:S01]  /*22e0*/  STS.128 [R8+UR8], R28 ;  /* 0x0000001c08007988 */ /* 0x0005e20008000c08 */
[----:B------:R3:W-:Y:S06]  /*22f0*/  MEMBAR.ALL.CTA ;  /* 0x0000000000007992 */ /* 0x0007ec0000008000 */
[----:B---3--:R-:W3:Y:S02]  /*2300*/  FENCE.VIEW.ASYNC.S ;  /* 0x00000000000073c6 */ /* 0x008ee40000000000 */
[----:B---3--:R-:W-:Y:S06]  /*2310*/  BAR.SYNC.DEFER_BLOCKING 0x0 ;  /* 0x0000000000007b1d */ /* 0x008fec0000010000 */
[----:B------:R2:W-:Y:S01]  /*2320*/  @UP1 UTMASTG.2D [UR4], [UR14] ;  /* 0x000000040e0013b5 */ /* 0x0005e20008008000 */
[----:B------:R0:W-:Y:S01]  /*2330*/  UTMACMDFLUSH ;  /* 0x00000000000079b7 */ /* 0x0001e20000000000 */
[----:B------:R-:W-:-:S04]  /*2340*/  DEPBAR.LE SB0, 0x0 ;  /* 0x000080000000791a */ /* 0x000fc80000000000 */
[----:B------:R-:W-:Y:S08]  /*2350*/  BAR.SYNC.DEFER_BLOCKING 0x0 ;  /* 0x0000000000007b1d */ /* 0x000ff00000010000 */
[----:B------:R-:W-:Y:S06]  /*2360*/  BAR.SYNC.DEFER_BLOCKING 0x0 ;  /* 0x0000000000007b1d */ /* 0x000fec0000010000 */
[----:B--2---:R-:W-:Y:S05]  /*2370*/  @P2 BRA `(.L_x_63) ;  /* 0x0000000000a02947 */ /* 0x004fea0003800000 */
[----:B------:R-:W2:Y:S01]  /*2380*/  S2UR UR5, SR_CgaCtaId ;  /* 0x00000000000579c3 */ /* 0x000ea20000008800 */
[----:B------:R-:W-:Y:S01]  /*2390*/  NOP ;  /* 0x0000000000007918 */ /* 0x000fe20000000000 */
[----:B------:R-:W-:Y:S01]  /*23a0*/  UMOV UR4, 0x50 ;  /* 0x0000005000047882 */ /* 0x000fe20000000000 */
[----:B------:R-:W-:Y:S02]  /*23b0*/  IMAD.U32 R0, RZ, RZ, UR32 ;  /* 0x00000020ff007e24 */ /* 0x000fe4000f8e00ff */
[----:B------:R-:W-:Y:S02]  /*23c0*/  IMAD.MOV.U32 R3, RZ, RZ, 0xf ;  /* 0x0000000fff037424 */ /* 0x000fe400078e00ff */
[----:B------:R-:W-:Y:S01]  /*23d0*/  IMAD.MOV.U32 R7, RZ, RZ, 0x1 ;  /* 0x00000001ff077424 */ /* 0x000fe200078e00ff */
[----:B------:R-:W-:-:S04]  /*23e0*/  LOP3.LUT R0, R0, 0xffff, RZ, 0xc0, !PT ;  /* 0x0000ffff00007812 */ /* 0x000fc800078ec0ff */
[----:B------:R-:W-:-:S05]  /*23f0*/  SHF.R.U32.HI R0, RZ, 0x5, R0 ;  /* 0x00000005ff007819 */ /* 0x000fca0000011600 */
[----:B------:R-:W-:Y:S01]  /*2400*/  VIADD R2, R0, 0x10 ;  /* 0x0000001000027836 */ /* 0x000fe20000000000 */
[----:B------:R-:W-:Y:S01]  /*2410*/  SHF.L.U32 R0, R3, R0, RZ ;  /* 0x0000000003007219 */ /* 0x000fe200000006ff */
[----:B--2---:R-:W-:-:S03]  /*2420*/  ULEA UR6, UR5, UR4, 0x18 ;  /* 0x0000000405067291 */ /* 0x004fc6000f8ec0ff */
[----:B------:R-:W-:-:S04]  /*2430*/  SHF.L.U32 R3, R7, R2, RZ ;  /* 0x0000000207037219 */ /* 0x000fc800000006ff */
[----:B------:R-:W-:Y:S02]  /*2440*/  LOP3.LUT R0, R3, R0, RZ, 0xfc, !PT ;  /* 0x0000000003007212 */ /* 0x000fe400078efcff */
[----:B------:R-:W2:Y:S02]  /*2450*/  LDS R5, [UR6] ;  /* 0x00000006ff057984 */ /* 0x000ea40008000800 */
[C---:B------:R-:W-:Y:S02]  /*2460*/  LOP3.LUT R2, R0.reuse, 0xffff, RZ, 0xc0, !PT ;  /* 0x0000ffff00027812 */ /* 0x040fe400078ec0ff */
[----:B--2---:R-:W-:-:S04]  /*2470*/  LOP3.LUT R3, R0, 0xffff, R5, 0x80, !PT ;  /* 0x0000ffff00037812 */ /* 0x004fc800078e8005 */
[----:B------:R-:W-:-:S13]  /*2480*/  ISETP.NE.AND P0, PT, R3, R2, PT ;  /* 0x000000020300720c */ /* 0x000fda0003f05270 */
[----:B------:R-:W-:Y:S05]  /*2490*/  @P0 BRA `(.L_x_64) ;  /* 0x0000000000500947 */ /* 0x000fea0003800000 */
[----:B------:R-:W-:Y:S02]  /*24a0*/  SHF.R.U32.HI R5, RZ, 0x10, R5 ;  /* 0x00000010ff057819 */ /* 0x000fe40000011605 */
[----:B------:R-:W-:-:S04]  /*24b0*/  SHF.R.U32.HI R2, RZ, 0x10, R0 ;  /* 0x00000010ff027819 */ /* 0x000fc80000011600 */
[----:B------:R-:W-:-:S04]  /*24c0*/  LOP3.LUT R5, R5, R2, RZ, 0xc0, !PT ;  /* 0x0000000205057212 */ /* 0x000fc800078ec0ff */
[----:B------:R-:W-:-:S13]  /*24d0*/  ISETP.NE.AND P0, PT, R5, R2, PT ;  /* 0x000000020500720c */ /* 0x000fda0003f05270 */
[----:B------:R-:W-:Y:S05]  /*24e0*/  @P0 BRA `(.L_x_65) ;  /* 0x0000000000300947 */ /* 0x000fea0003800000 */
[----:B------:R-:W-:Y:S01]  /*24f0*/  R2UR UR4, R0 ;  /* 0x00000000000472ca */ /* 0x000fe200000e0000 */
[----:B------:R-:W-:Y:S01]  /*2500*/  VOTEU.ANY UR5, UPT, PT ;  /* 0x0000000000057886 */ /* 0x000fe200038e0100 */
[----:B------:R-:W2:Y:S01]  /*2510*/  S2R R0, SR_LANEID ;  /* 0x0000000000007919 */ /* 0x000ea20000000000 */
[----:B------:R-:W-:-:S10]  /*2520*/  UFLO.U32 UR5, UR5 ;  /* 0x00000005000572bd */ /* 0x000fd400080e0000 */
[----:B------:R-:W-:-:S06]  /*2530*/  ULOP3.LUT UR4, URZ, UR4, URZ, 0x33, !UPT ;  /* 0x00000004ff047292 */ /* 0x000fcc000f8e33ff */
[----:B------:R-:W-:-:S04]  /*2540*/  IMAD.U32 R2, RZ, RZ, UR4 ;  /* 0x00000004ff027e24 */ /* 0x000fc8000f8e00ff */
[----:B------:R-:W3:Y:S02]  /*2550*/  REDUX UR7, R2 ;  /* 0x00000000020773c4 */ /* 0x000ee40000000000 */
[----:B------:R4:W-:Y:S01]  /*2560*/  UTCATOMSWS.AND URZ, UR4 ;  /* 0x0000000400ff79e3 */ /* 0x0009e20008000000 */
[----:B--2---:R-:W-:Y:S01]  /*2570*/  ISETP.EQ.U32.AND P0, PT, R0, UR5, PT ;  /* 0x0000000500007c0c */ /* 0x004fe2000bf02070 */
[----:B---3--:R-:W-:-:S12]  /*2580*/  IMAD.U32 R0, RZ, RZ, UR7 ;  /* 0x00000007ff007e24 */ /* 0x008fd8000f8e00ff */
[----:B------:R4:W-:Y:S01]  /*2590*/  @P0 ATOMS.AND RZ, [UR6], R0 ;  /* 0x00000000ffff098c */ /* 0x0009e2000a800006 */
[----:B------:R-:W-:Y:S05]  /*25a0*/  BRA `(.L_x_63) ;  /* 0x0000000000147947 */ /* 0x000fea0003800000 */
.L_x_65:
[----:B------:R-:W-:-:S07]  /*25b0*/  MOV R2, 0x25d0 ;  /* 0x000025d000027802 */ /* 0x000fce0000000f00 */
[----:B-1----:R-:W-:Y:S05]  /*25c0*/  CALL.REL.NOINC `($__internal_0_$__cuda_sm10x_tcgen05_guardrail_trap_col_being_dealloced_not_returned_by_alloc) ;  /* 0x0000000000447944 */ /* 0x002fea0003c00000 */
[----:B------:R-:W-:Y:S05]  /*25d0*/  BRA `(.L_x_63) ;  /* 0x0000000000087947 */ /* 0x000fea0003800000 */
.L_x_64:
[----:B------:R-:W-:-:S07]  /*25e0*/  MOV R2, 0x2600 ;  /* 0x0000260000027802 */ /* 0x000fce0000000f00 */
[----:B-1----:R-:W-:Y:S05]  /*25f0*/  CALL.REL.NOINC `($__internal_2_$__cuda_sm10x_tcgen05_guardrail_trap_unallocated_columns_being_dealloced) ;  /* 0x0000000000507944 */ /* 0x002fea0003c00000 */
.L_x_63:
[----:B------:R-:W-:Y:S01]  /*2600*/  NOP ;  /* 0x0000000000007918 */ /* 0x000fe20000000000 */
[----:B----4-:R-:W-:Y:S05]  /*2610*/  EXIT ;  /* 0x000000000000794d */ /* 0x010fea0003800000 */
.L_x_54:
[----:B------:R-:W2:Y:S02]  /*2620*/  SYNCS.PHASECHK.TRANS64.TRYWAIT P0, [UR8+0x3000], RZ ;  /* 0x003000ffff0075a7 */ /* 0x000ea40008001108 */
[----:B--2---:R-:W-:Y:S05]  /*2630*/  @!P0 BRA `(.L_x_54) ;  /* 0xfffffffc00f88947 */ /* 0x004fea000383ffff */
[----:B------:R-:W-:Y:S05]  /*2640*/  BRA `(.L_x_66) ;  /* 0xfffffff400287947 */ /* 0x000fea000383ffff */
.L_x_56:
[----:B------:R-:W2:Y:S02]  /*2650*/  SYNCS.PHASECHK.TRANS64.TRYWAIT P1, [UR8+0x3010], RZ ;  /* 0x003010ffff0075a7 */ /* 0x000ea40008021108 */
[----:B--2---:R-:W-:Y:S05]  /*2660*/  @!P1 BRA `(.L_x_56) ;  /* 0xfffffffc00f89947 */ /* 0x004fea000383ffff */
[----:B------:R-:W-:Y:S05]  /*2670*/  BRA `(.L_x_67) ;  /* 0xfffffff4006c7947 */ /* 0x000fea000383ffff */
.L_x_57:
[----:B------:R-:W3:Y:S02]  /*2680*/  SYNCS.PHASECHK.TRANS64.TRYWAIT P0, [UR8+0x3000], R3 ;  /* 0x00300003ff0075a7 */ /* 0x000ee40008001108 */
[----:B---3--:R-:W-:Y:S05]  /*2690*/  @!P0 BRA `(.L_x_57) ;  /* 0xfffffffc00f88947 */ /* 0x008fea000383ffff */
[----:B------:R-:W-:Y:S05]  /*26a0*/  BRA `(.L_x_68) ;  /* 0xfffffff400e47947 */ /* 0x000fea000383ffff */
.L_x_59:
[----:B------:R-:W4:Y:S02]  /*26b0*/  SYNCS.PHASECHK.TRANS64.TRYWAIT P0, [UR8+0x3010], R3 ;  /* 0x00301003ff0075a7 */ /* 0x000f240008001108 */
[----:B----4-:R-:W-:Y:S05]  /*26c0*/  @!P0 BRA `(.L_x_59) ;  /* 0xfffffffc00f88947 */ /* 0x010fea000383ffff */
[----:B------:R-:W-:Y:S05]  /*26d0*/  BRA `(.L_x_69) ;  /* 0xfffffff8001c7947 */ /* 0x000fea000383ffff */
        .weak           $__internal_0_$__cuda_sm10x_tcgen05_guardrail_trap_col_being_dealloced_not_returned_by_alloc
        .type           $__internal_0_$__cuda_sm10x_tcgen05_guardrail_trap_col_being_dealloced_not_returned_by_alloc,@function
        .size           $__internal_0_$__cuda_sm10x_tcgen05_guardrail_trap_col_being_dealloced_not_returned_by_alloc,($__internal_1_$__cuda_sm10x_tcgen05_guardrail_trap_phase_invalid_during_alloc - $__internal_0_$__cuda_sm10x_tcgen05_guardrail_trap_col_being_dealloced_not_returned_by_alloc)
$__internal_0_$__cuda_sm10x_tcgen05_guardrail_trap_col_being_dealloced_not_returned_by_alloc:
[----:B------:R-:W-:Y:S05]  /*26e0*/  BPT.TRAP 0x1 ;  /* 0x000000040000795c */ /* 0x000fea0000300000 */
[----:B------:R-:W-:-:S04]  /*26f0*/  IMAD.MOV.U32 R3, RZ, RZ, 0x0 ;  /* 0x00000000ff037424 */ /* 0x000fc800078e00ff */
[----:B------:R-:W-:Y:S05]  /*2700*/  RET.REL.NODEC R2 `(gluon_tcgen05) ;  /* 0xffffffd8023c7950 */ /* 0x000fea0003c3ffff */
        .weak           $__internal_1_$__cuda_sm10x_tcgen05_guardrail_trap_phase_invalid_during_alloc
        .type           $__internal_1_$__cuda_sm10x_tcgen05_guardrail_trap_phase_invalid_during_alloc,@function
        .size           $__internal_1_$__cuda_sm10x_tcgen05_guardrail_trap_phase_invalid_during_alloc,($__internal_2_$__cuda_sm10x_tcgen05_guardrail_trap_unallocated_columns_being_dealloced - $__internal_1_$__cuda_sm10x_tcgen05_guardrail_trap_phase_invalid_during_alloc)
$__internal_1_$__cuda_sm10x_tcgen05_guardrail_trap_phase_invalid_during_alloc:
[----:B------:R-:W-:Y:S05]  /*2710*/  BPT.TRAP 0x1 ;  /* 0x000000040000795c */ /* 0x000fea0000300000 */
[----:B------:R-:W-:-:S04]  /*2720*/  IMAD.MOV.U32 R3, RZ, RZ, 0x0 ;  /* 0x00000000ff037424 */ /* 0x000fc800078e00ff */
[----:B------:R-:W-:Y:S05]  /*2730*/  RET.REL.NODEC R2 `(gluon_tcgen05) ;  /* 0xffffffd802307950 */ /* 0x000fea0003c3ffff */
        .weak           $__internal_2_$__cuda_sm10x_tcgen05_guardrail_trap_unallocated_columns_being_dealloced
        .type           $__internal_2_$__cuda_sm10x_tcgen05_guardrail_trap_unallocated_columns_being_dealloced,@function
        .size           $__internal_2_$__cuda_sm10x_tcgen05_guardrail_trap_unallocated_columns_being_dealloced,(.L_x_73 - $__internal_2_$__cuda_sm10x_tcgen05_guardrail_trap_unallocated_columns_being_dealloced)
$__internal_2_$__cuda_sm10x_tcgen05_guardrail_trap_unallocated_columns_being_dealloced:
[----:B------:R-:W-:Y:S05]  /*2740*/  BPT.TRAP 0x1 ;  /* 0x000000040000795c */ /* 0x000fea0000300000 */
[----:B------:R-:W-:-:S04]  /*2750*/  IMAD.MOV.U32 R3, RZ, RZ, 0x0 ;  /* 0x00000000ff037424 */ /* 0x000fc800078e00ff */
[----:B------:R-:W-:Y:S05]  /*2760*/  RET.REL.NODEC R2 `(gluon_tcgen05) ;  /* 0xffffffd802247950 */ /* 0x000fea0003c3ffff */
.L_x_70:
[----:B------:R-:W-:-:S00]  /*2770*/  BRA `(.L_x_70) ;  /* 0xfffffffc00fc7947 */ /* 0x000fc0000383ffff */
[----:B------:R-:W-:-:S00]  /*2780*/  NOP ;  /* 0x0000000000007918 */ /* 0x000fc00000000000 */
[----:B------:R-:W-:-:S00]  /*2790*/  NOP ;  /* 0x0000000000007918 */ /* 0x000fc00000000000 */
[----:B------:R-:W-:-:S00]  /*27a0*/  NOP ;  /* 0x0000000000007918 */ /* 0x000fc00000000000 */
[----:B------:R-:W-:-:S00]  /*27b0*/  NOP ;  /* 0x0000000000007918 */ /* 0x000fc00000000000 */
[----:B------:R-:W-:-:S00]  /*27c0*/  NOP ;  /* 0x0000000000007918 */ /* 0x000fc00000000000 */
[----:B------:R-:W-:-:S00]  /*27d0*/  NOP ;  /* 0x0000000000007918 */ /* 0x000fc00000000000 */
[----:B------:R-:W-:-:S00]  /*27e0*/  NOP ;  /* 0x0000000000007918 */ /* 0x000fc00000000000 */
[----:B------:R-:W-:-:S00]  /*27f0*/  NOP ;  /* 0x0000000000007918 */ /* 0x000fc00000000000 */
.L_x_73:


//--------------------- .nv.shared.gluon_tcgen05  --------------------------
	.section	.nv.shared.gluon_tcgen05,"aw",@nobits
	.sectionflags	@""
	.align	16
	.zero		1024


//--------------------- .nv.shared.reserved.0     --------------------------
	.section	.nv.shared.reserved.0,"aw",@nobits
	.align	8
	.weak		__nv_reservedSMEM_offset_0_alias
	.size		__nv_reservedSMEM_offset_0_alias, 0, 64
	.other		__nv_reservedSMEM_offset_0_alias,@"STO_CUDA_RESERVED_SHARED STV_DEFAULT"
__nv_reservedSMEM_offset_0_alias:
	.zero		0
.nv.shared.reserved.0:
	.zero		64
	.weak		__nv_reservedSMEM_allocation_phase
	.type		__nv_reservedSMEM_allocation_phase,@object
	.size		__nv_reservedSMEM_allocation_phase,(.L_0 - __nv_reservedSMEM_allocation_phase)
__nv_reservedSMEM_allocation_phase:
	.zero		1
.L_0:
	.zero		7
	.weak		__nv_reservedSMEM_devtool_atexit_pc
	.type		__nv_reservedSMEM_devtool_atexit_pc,@object
	.size		__nv_reservedSMEM_devtool_atexit_pc,(__nv_reservedSMEM_allocation_mask - __nv_reservedSMEM_devtool_atexit_pc)
__nv_reservedSMEM_devtool_atexit_pc:
	.zero		8
	.weak		__nv_reservedSMEM_allocation_mask
	.type		__nv_reservedSMEM_allocation_mask,@object
	.size		__nv_reservedSMEM_allocation_mask,(.L_2 - __nv_reservedSMEM_allocation_mask)
__nv_reservedSMEM_allocation_mask:
	.zero		4
.L_2:


//--------------------- .nv.constant0.gluon_tcgen05 --------------------------
	.section	.nv.constant0.gluon_tcgen05,"a",@progbits
	.sectionflags	@""
	.align	4
.nv.constant0.gluon_tcgen05:
	.zero		976


//--------------------- SYMBOLS --------------------------

	.type		.nv.reservedSmem.offset0,@object
	.size		.nv.reservedSmem.offset0,0x4
	.type		.nv.reservedSmem.cap,@object
	.size		.nv.reservedSmem.cap,0x4
